	.headerflags	@"EF_CUDA_TEXMODE_UNIFIED EF_CUDA_64BIT_ADDRESS EF_CUDA_ACCELERATORS EF_CUDA_SM90 EF_CUDA_VIRTUAL_SM(EF_CUDA_SM90)"
	.elftype	@"ET_EXEC"


//--------------------- .nv.info                  --------------------------
	.section	.nv.info,"",@"SHT_CUDA_INFO"
	.align	4


	//----- nvinfo : EIATTR_REGCOUNT
	.align		4
        /*0000*/ 	.byte	0x04, 0x2f
        /*0002*/ 	.short	(.L_1 - .L_0)
	.align		4
.L_0:
        /*0004*/ 	.word	index@(triton_per_fused__softmax_2)
        /*0008*/ 	.word	0x00000028


	//----- nvinfo : EIATTR_MIN_STACK_SIZE
	.align		4
.L_1:
        /*000c*/ 	.byte	0x04, 0x12
        /*000e*/ 	.short	(.L_3 - .L_2)
	.align		4
.L_2:
        /*0010*/ 	.word	index@(triton_per_fused__softmax_2)
        /*0014*/ 	.word	0x00000000


	//----- nvinfo : EIATTR_FRAME_SIZE
	.align		4
.L_3:
        /*0018*/ 	.byte	0x04, 0x11
        /*001a*/ 	.short	(.L_5 - .L_4)
	.align		4
.L_4:
        /*001c*/ 	.word	index@(triton_per_fused__softmax_2)
        /*0020*/ 	.word	0x00000000


	//----- nvinfo : EIATTR_MIN_STACK_SIZE
	.align		4
.L_5:
        /*0024*/ 	.byte	0x04, 0x12
        /*0026*/ 	.short	(.L_7 - .L_6)
	.align		4
.L_6:
        /*0028*/ 	.word	index@(triton_per_fused__softmax_2)
        /*002c*/ 	.word	0x00000000
.L_7:


//--------------------- .nv.info.triton_per_fused__softmax_2 --------------------------
	.section	.nv.info.triton_per_fused__softmax_2,"",@"SHT_CUDA_INFO"
	.sectionflags	@""
	.align	4


	//----- nvinfo : EIATTR_CUDA_API_VERSION
	.align		4
        /*0000*/ 	.byte	0x04, 0x37
        /*0002*/ 	.short	(.L_9 - .L_8)
.L_8:
        /*0004*/ 	.word	0x0000007c


	//----- nvinfo : EIATTR_KPARAM_INFO
	.align		4
.L_9:
        /*0008*/ 	.byte	0x04, 0x17
        /*000a*/ 	.short	(.L_11 - .L_10)
.L_10:
        /*000c*/ 	.word	0x00000000
        /*0010*/ 	.short	0x0004
        /*0012*/ 	.short	0x001c
        /*0014*/ 	.byte	0x00, 0xf0, 0x11, 0x00


	//----- nvinfo : EIATTR_KPARAM_INFO
	.align		4
.L_11:
        /*0018*/ 	.byte	0x04, 0x17
        /*001a*/ 	.short	(.L_13 - .L_12)
.L_12:
        /*001c*/ 	.word	0x00000000
        /*0020*/ 	.short	0x0003
        /*0022*/ 	.short	0x0018
        /*0024*/ 	.byte	0x00, 0xf0, 0x11, 0x00


	//----- nvinfo : EIATTR_KPARAM_INFO
	.align		4
.L_13:
        /*0028*/ 	.byte	0x04, 0x17
        /*002a*/ 	.short	(.L_15 - .L_14)
.L_14:
        /*002c*/ 	.word	0x00000000
        /*0030*/ 	.short	0x0002
        /*0032*/ 	.short	0x0010
        /*0034*/ 	.byte	0x00, 0xf4, 0x21, 0x00


	//----- nvinfo : EIATTR_KPARAM_INFO
	.align		4
.L_15:
        /*0038*/ 	.byte	0x04, 0x17
        /*003a*/ 	.short	(.L_17 - .L_16)
.L_16:
        /*003c*/ 	.word	0x00000000
        /*0040*/ 	.short	0x0001
        /*0042*/ 	.short	0x0008
        /*0044*/ 	.byte	0x00, 0xf4, 0x21, 0x00


	//----- nvinfo : EIATTR_KPARAM_INFO
	.align		4
.L_17:
        /*0048*/ 	.byte	0x04, 0x17
        /*004a*/ 	.short	(.L_19 - .L_18)
.L_18:
        /*004c*/ 	.word	0x00000000
        /*0050*/ 	.short	0x0000
        /*0052*/ 	.short	0x0000
        /*0054*/ 	.byte	0x00, 0xf4, 0x21, 0x00


	//----- nvinfo : EIATTR_SPARSE_MMA_MASK
	.align		4
.L_19:
        /*0058*/ 	.byte	0x03, 0x50
        /*005a*/ 	.short	0x0000


	//----- nvinfo : EIATTR_MAXREG_COUNT
	.align		4
        /*005c*/ 	.byte	0x03, 0x1b
        /*005e*/ 	.short	0x00ff


	//----- nvinfo : EIATTR_COOP_GROUP_MASK_REGIDS
	.align		4
        /*0060*/ 	.byte	0x04, 0x29
        /*0062*/ 	.short	(.L_21 - .L_20)


	//   ....[0]....
.L_20:
        /*0064*/ 	.word	0xffffffff


	//   ....[1]....
        /*0068*/ 	.word	0xffffffff


	//   ....[2]....
        /*006c*/ 	.word	0xffffffff


	//   ....[3]....
        /*0070*/ 	.word	0xffffffff


	//   ....[4]....
        /*0074*/ 	.word	0xffffffff


	//   ....[5]....
        /*0078*/ 	.word	0xffffffff


	//   ....[6]....
        /*007c*/ 	.word	0xffffffff


	//   ....[7]....
        /*0080*/ 	.word	0xffffffff


	//   ....[8]....
        /*0084*/ 	.word	0xffffffff


	//   ....[9]....
        /*0088*/ 	.word	0xffffffff


	//   ....[10]....
        /*008c*/ 	.word	0xffffffff


	//   ....[11]....
        /*0090*/ 	.word	0xffffffff


	//   ....[12]....
        /*0094*/ 	.word	0xffffffff


	//   ....[13]....
        /*0098*/ 	.word	0xffffffff


	//   ....[14]....
        /*009c*/ 	.word	0xffffffff


	//   ....[15]....
        /*00a0*/ 	.word	0xffffffff


	//   ....[16]....
        /*00a4*/ 	.word	0xffffffff


	//   ....[17]....
        /*00a8*/ 	.word	0xffffffff


	//   ....[18]....
        /*00ac*/ 	.word	0xffffffff


	//   ....[19]....
        /*00b0*/ 	.word	0xffffffff


	//   ....[20]....
        /*00b4*/ 	.word	0xffffffff


	//   ....[21]....
        /*00b8*/ 	.word	0xffffffff


	//   ....[22]....
        /*00bc*/ 	.word	0xffffffff


	//   ....[23]....
        /*00c0*/ 	.word	0xffffffff


	//   ....[24]....
        /*00c4*/ 	.word	0xffffffff


	//   ....[25]....
        /*00c8*/ 	.word	0xffffffff


	//   ....[26]....
        /*00cc*/ 	.word	0xffffffff


	//   ....[27]....
        /*00d0*/ 	.word	0xffffffff


	//   ....[28]....
        /*00d4*/ 	.word	0xffffffff


	//   ....[29]....
        /*00d8*/ 	.word	0xffffffff


	//   ....[30]....
        /*00dc*/ 	.word	0xffffffff


	//   ....[31]....
        /*00e0*/ 	.word	0xffffffff


	//   ....[32]....
        /*00e4*/ 	.word	0xffffffff


	//   ....[33]....
        /*00e8*/ 	.word	0xffffffff


	//   ....[34]....
        /*00ec*/ 	.word	0xffffffff


	//   ....[35]....
        /*00f0*/ 	.word	0xffffffff


	//   ....[36]....
        /*00f4*/ 	.word	0xffffffff


	//   ....[37]....
        /*00f8*/ 	.word	0xffffffff


	//   ....[38]....
        /*00fc*/ 	.word	0xffffffff


	//   ....[39]....
        /*0100*/ 	.word	0xffffffff


	//   ....[40]....
        /*0104*/ 	.word	0xffffffff


	//   ....[41]....
        /*0108*/ 	.word	0xffffffff


	//   ....[42]....
        /*010c*/ 	.word	0xffffffff


	//   ....[43]....
        /*0110*/ 	.word	0xffffffff


	//   ....[44]....
        /*0114*/ 	.word	0xffffffff


	//   ....[45]....
        /*0118*/ 	.word	0xffffffff


	//   ....[46]....
        /*011c*/ 	.word	0xffffffff


	//   ....[47]....
        /*0120*/ 	.word	0xffffffff


	//   ....[48]....
        /*0124*/ 	.word	0xffffffff


	//   ....[49]....
        /*0128*/ 	.word	0xffffffff


	//   ....[50]....
        /*012c*/ 	.word	0xffffffff


	//   ....[51]....
        /*0130*/ 	.word	0xffffffff


	//   ....[52]....
        /*0134*/ 	.word	0xffffffff


	//   ....[53]....
        /*0138*/ 	.word	0xffffffff


	//   ....[54]....
        /*013c*/ 	.word	0xffffffff


	//   ....[55]....
        /*0140*/ 	.word	0xffffffff


	//   ....[56]....
        /*0144*/ 	.word	0xffffffff


	//   ....[57]....
        /*0148*/ 	.word	0xffffffff


	//   ....[58]....
        /*014c*/ 	.word	0xffffffff


	//   ....[59]....
        /*0150*/ 	.word	0xffffffff


	//   ....[60]....
        /*0154*/ 	.word	0xffffffff


	//   ....[61]....
        /*0158*/ 	.word	0xffffffff


	//   ....[62]....
        /*015c*/ 	.word	0xffffffff


	//   ....[63]....
        /*0160*/ 	.word	0xffffffff


	//----- nvinfo : EIATTR_COOP_GROUP_INSTR_OFFSETS
	.align		4
.L_21:
        /*0164*/ 	.byte	0x04, 0x28
        /*0166*/ 	.short	(.L_23 - .L_22)


	//   ....[0]....
.L_22:
        /*0168*/ 	.word	0x00000a60


	//   ....[1]....
        /*016c*/ 	.word	0x00000aa0


	//   ....[2]....
        /*0170*/ 	.word	0x00000ae0


	//   ....[3]....
        /*0174*/ 	.word	0x00000b20


	//   ....[4]....
        /*0178*/ 	.word	0x00000be0


	//   ....[5]....
        /*017c*/ 	.word	0x00000c00


	//   ....[6]....
        /*0180*/ 	.word	0x00000c20


	//   ....[7]....
        /*0184*/ 	.word	0x00000c40


	//   ....[8]....
        /*0188*/ 	.word	0x00000d20


	//   ....[9]....
        /*018c*/ 	.word	0x00000d70


	//   ....[10]....
        /*0190*/ 	.word	0x00000db0


	//   ....[11]....
        /*0194*/ 	.word	0x00000df0


	//   ....[12]....
        /*0198*/ 	.word	0x00000e50


	//   ....[13]....
        /*019c*/ 	.word	0x00000e90


	//   ....[14]....
        /*01a0*/ 	.word	0x00000ed0


	//   ....[15]....
        /*01a4*/ 	.word	0x00000f10


	//   ....[16]....
        /*01a8*/ 	.word	0x00000f70


	//   ....[17]....
        /*01ac*/ 	.word	0x00000fb0


	//   ....[18]....
        /*01b0*/ 	.word	0x00001000


	//   ....[19]....
        /*01b4*/ 	.word	0x00001040


	//   ....[20]....
        /*01b8*/ 	.word	0x000010a0


	//   ....[21]....
        /*01bc*/ 	.word	0x000010e0


	//   ....[22]....
        /*01c0*/ 	.word	0x00001130


	//   ....[23]....
        /*01c4*/ 	.word	0x00001170


	//   ....[24]....
        /*01c8*/ 	.word	0x000011c0


	//   ....[25]....
        /*01cc*/ 	.word	0x00001200


	//   ....[26]....
        /*01d0*/ 	.word	0x00001250


	//   ....[27]....
        /*01d4*/ 	.word	0x00001290


	//   ....[28]....
        /*01d8*/ 	.word	0x000012f0


	//   ....[29]....
        /*01dc*/ 	.word	0x00001330


	//   ....[30]....
        /*01e0*/ 	.word	0x00001370


	//   ....[31]....
        /*01e4*/ 	.word	0x000013b0


	//   ....[32]....
        /*01e8*/ 	.word	0x000015e0


	//   ....[33]....
        /*01ec*/ 	.word	0x000016b0


	//   ....[34]....
        /*01f0*/ 	.word	0x000016d0


	//   ....[35]....
        /*01f4*/ 	.word	0x00001740


	//   ....[36]....
        /*01f8*/ 	.word	0x00001750


	//   ....[37]....
        /*01fc*/ 	.word	0x00001770


	//   ....[38]....
        /*0200*/ 	.word	0x000017d0


	//   ....[39]....
        /*0204*/ 	.word	0x000017e0


	//   ....[40]....
        /*0208*/ 	.word	0x00001800


	//   ....[41]....
        /*020c*/ 	.word	0x00001820


	//   ....[42]....
        /*0210*/ 	.word	0x00001840


	//   ....[43]....
        /*0214*/ 	.word	0x000018b0


	//   ....[44]....
        /*0218*/ 	.word	0x000018d0


	//   ....[45]....
        /*021c*/ 	.word	0x000018f0


	//   ....[46]....
        /*0220*/ 	.word	0x00001910


	//   ....[47]....
        /*0224*/ 	.word	0x00001940


	//   ....[48]....
        /*0228*/ 	.word	0x00001960


	//   ....[49]....
        /*022c*/ 	.word	0x00001980


	//   ....[50]....
        /*0230*/ 	.word	0x000019c0


	//   ....[51]....
        /*0234*/ 	.word	0x000019e0


	//   ....[52]....
        /*0238*/ 	.word	0x00001a00


	//   ....[53]....
        /*023c*/ 	.word	0x00001a20


	//   ....[54]....
        /*0240*/ 	.word	0x00001a60


	//   ....[55]....
        /*0244*/ 	.word	0x00001a90


	//   ....[56]....
        /*0248*/ 	.word	0x00001ad0


	//   ....[57]....
        /*024c*/ 	.word	0x00001b10


	//   ....[58]....
        /*0250*/ 	.word	0x00001c30


	//   ....[59]....
        /*0254*/ 	.word	0x00001c50


	//   ....[60]....
        /*0258*/ 	.word	0x00001c70


	//   ....[61]....
        /*025c*/ 	.word	0x00001ca0


	//   ....[62]....
        /*0260*/ 	.word	0x00001cc0


	//   ....[63]....
        /*0264*/ 	.word	0x00001d50


	//----- nvinfo : EIATTR_EXIT_INSTR_OFFSETS
	.align		4
.L_23:
        /*0268*/ 	.byte	0x04, 0x1c
        /*026a*/ 	.short	(.L_25 - .L_24)


	//   ....[0]....
.L_24:
        /*026c*/ 	.word	0x00002250


	//   ....[1]....
        /*0270*/ 	.word	0x00002270


	//----- nvinfo : EIATTR_REQNTID
	.align		4
.L_25:
        /*0274*/ 	.byte	0x04, 0x10
        /*0276*/ 	.short	(.L_27 - .L_26)
.L_26:
        /*0278*/ 	.word	0x00000100
        /*027c*/ 	.word	0x00000001
        /*0280*/ 	.word	0x00000001


	//----- nvinfo : EIATTR_CBANK_PARAM_SIZE
	.align		4
.L_27:
        /*0284*/ 	.byte	0x03, 0x19
        /*0286*/ 	.short	0x0020


	//----- nvinfo : EIATTR_PARAM_CBANK
	.align		4
        /*0288*/ 	.byte	0x04, 0x0a
        /*028a*/ 	.short	(.L_29 - .L_28)
	.align		4
.L_28:
        /*028c*/ 	.word	index@(.nv.constant0.triton_per_fused__softmax_2)
        /*0290*/ 	.short	0x0210
        /*0292*/ 	.short	0x0020


	//----- nvinfo : EIATTR_SW_WAR
	.align		4
.L_29:
        /*0294*/ 	.byte	0x04, 0x36
        /*0296*/ 	.short	(.L_31 - .L_30)
.L_30:
        /*0298*/ 	.word	0x00000008
.L_31:


//--------------------- .nv.callgraph             --------------------------
	.section	.nv.callgraph,"",@"SHT_CUDA_CALLGRAPH"
	.align	4
	.sectionentsize	8
	.align		4
        /*0000*/ 	.word	0x00000000
	.align		4
        /*0004*/ 	.word	0xffffffff
	.align		4
        /*0008*/ 	.word	0x00000000
	.align		4
        /*000c*/ 	.word	0xfffffffe
	.align		4
        /*0010*/ 	.word	0x00000000
	.align		4
        /*0014*/ 	.word	0xfffffffd
	.align		4
        /*0018*/ 	.word	0x00000000
	.align		4
        /*001c*/ 	.word	0xfffffffc


//--------------------- .text.triton_per_fused__softmax_2 --------------------------
	.section	.text.triton_per_fused__softmax_2,"ax",@progbits
	.align	128
        .global         triton_per_fused__softmax_2
        .type           triton_per_fused__softmax_2,@function
        .size           triton_per_fused__softmax_2,(.L_x_1 - triton_per_fused__softmax_2)
        .other          triton_per_fused__softmax_2,@"STO_CUDA_ENTRY STV_DEFAULT"
triton_per_fused__softmax_2:
.text.triton_per_fused__softmax_2:
[----:B------:R-:W0:Y:S01]  /*0000*/  LDC R1, c[0x0][0x28] ;  /* 0x00000a00ff017b82 */ /* 0x000e220000000800 */
[----:B------:R-:W1:Y:S07]  /*0010*/  S2R R0, SR_TID.X ;  /* 0x0000000000007919 */ /* 0x000e6e0000002100 */
[----:B------:R-:W2:Y:S01]  /*0020*/  S2UR UR4, SR_CTAID.X ;  /* 0x00000000000479c3 */ /* 0x000ea20000002500 */
[----:B------:R-:W-:Y:S02]  /*0030*/  IMAD.MOV.U32 R32, RZ, RZ, RZ ;  /* 0x000000ffff207224 */ /* 0x000fe400078e00ff */
[----:B------:R-:W-:-:S05]  /*0040*/  IMAD.MOV.U32 R27, RZ, RZ, RZ ;  /* 0x000000ffff1b7224 */ /* 0x000fca00078e00ff */
[----:B------:R-:W3:Y:S01]  /*0050*/  LDC.64 R22, c[0x0][0x218] ;  /* 0x00008600ff167b82 */ /* 0x000ee20000000a00 */
[----:B--2---:R-:W-:Y:S01]  /*0060*/  USHF.L.U32 UR4, UR4, 0x7, URZ ;  /* 0x0000000704047899 */ /* 0x004fe2000800063f */
[----:B-1----:R-:W-:Y:S02]  /*0070*/  SHF.R.U32.HI R35, RZ, 0x4, R0 ;  /* 0x00000004ff237819 */ /* 0x002fe40000011600 */
[----:B------:R-:W-:Y:S02]  /*0080*/  LOP3.LUT R0, R0, 0xf, RZ, 0xc0, !PT ;  /* 0x0000000f00007812 */ /* 0x000fe400078ec0ff */
[----:B------:R-:W-:Y:S02]  /*0090*/  SGXT.U32 R35, R35, 0x4 ;  /* 0x000000042323781a */ /* 0x000fe40000000000 */
[----:B------:R-:W-:Y:S02]  /*00a0*/  ISETP.GE.U32.AND P0, PT, R0, 0x9, PT ;  /* 0x000000090000780c */ /* 0x000fe40003f06070 */
[----:B------:R-:W-:Y:S01]  /*00b0*/  LOP3.LUT R35, R35, UR4, RZ, 0xfc, !PT ;  /* 0x0000000423237c12 */ /* 0x000fe2000f8efcff */
[----:B------:R-:W-:-:S03]  /*00c0*/  ULDC.64 UR4, c[0x0][0x208] ;  /* 0x0000820000047ab9 */ /* 0x000fc60000000a00 */
[C---:B------:R-:W-:Y:S01]  /*00d0*/  LOP3.LUT R25, R35.reuse, 0x10, RZ, 0xfc, !PT ;  /* 0x0000001023197812 */ /* 0x040fe200078efcff */
[C---:B------:R-:W-:Y:S01]  /*00e0*/  IMAD.HI R14, R35.reuse, 0x38e38e39, RZ ;  /* 0x38e38e39230e7827 */ /* 0x040fe200078e02ff */
[C---:B------:R-:W-:Y:S02]  /*00f0*/  LOP3.LUT R19, R35.reuse, 0x20, RZ, 0xfc, !PT ;  /* 0x0000002023137812 */ /* 0x040fe400078efcff */
[----:B------:R-:W-:Y:S01]  /*0100*/  LOP3.LUT R18, R35, 0x30, RZ, 0xfc, !PT ;  /* 0x0000003023127812 */ /* 0x000fe200078efcff */
[----:B------:R-:W-:Y:S01]  /*0110*/  IMAD.HI R24, R25, 0x38e38e39, RZ ;  /* 0x38e38e3919187827 */ /* 0x000fe200078e02ff */
[----:B------:R-:W-:Y:S02]  /*0120*/  SHF.R.U32.HI R9, RZ, 0x1f, R14 ;  /* 0x0000001fff097819 */ /* 0x000fe4000001160e */
[----:B------:R-:W-:Y:S01]  /*0130*/  ISETP.LT.AND P5, PT, R35, 0x240, !P0 ;  /* 0x000002402300780c */ /* 0x000fe200047a1270 */
[----:B------:R-:W-:Y:S01]  /*0140*/  IMAD.HI R10, R19, 0x38e38e39, RZ ;  /* 0x38e38e39130a7827 */ /* 0x000fe200078e02ff */
[----:B------:R-:W-:-:S02]  /*0150*/  SHF.R.U32.HI R11, RZ, 0x1f, R24 ;  /* 0x0000001fff0b7819 */ /* 0x000fc40000011618 */
[----:B------:R-:W-:Y:S01]  /*0160*/  LEA.HI.SX32 R2, R14, R9, 0x1f ;  /* 0x000000090e027211 */ /* 0x000fe200078ffaff */
[----:B------:R-:W-:Y:S01]  /*0170*/  IMAD.HI R26, R18, 0x38e38e39, RZ ;  /* 0x38e38e39121a7827 */ /* 0x000fe200078e02ff */
[----:B------:R-:W-:Y:S02]  /*0180*/  LEA.HI.SX32 R4, R24, R11, 0x1f ;  /* 0x0000000b18047211 */ /* 0x000fe400078ffaff */
[----:B------:R-:W-:Y:S01]  /*0190*/  SHF.R.U32.HI R15, RZ, 0x1f, R10 ;  /* 0x0000001fff0f7819 */ /* 0x000fe2000001160a */
[----:B------:R-:W-:Y:S01]  /*01a0*/  IMAD R3, R2, -0x9, R35 ;  /* 0xfffffff702037824 */ /* 0x000fe200078e0223 */
[----:B------:R-:W-:Y:S01]  /*01b0*/  ISETP.LT.AND P6, PT, R19, 0x240, !P0 ;  /* 0x000002401300780c */ /* 0x000fe200047c1270 */
[----:B------:R-:W-:Y:S01]  /*01c0*/  IMAD R5, R4, -0x9, R25 ;  /* 0xfffffff704057824 */ /* 0x000fe200078e0219 */
[----:B------:R-:W-:Y:S01]  /*01d0*/  LEA.HI.SX32 R4, R10, R15, 0x1f ;  /* 0x0000000f0a047211 */ /* 0x000fe200078ffaff */
[--C-:B------:R-:W-:Y:S01]  /*01e0*/  IMAD R17, R3, 0x9, R0.reuse ;  /* 0x0000000903117824 */ /* 0x100fe200078e0200 */
[----:B------:R-:W-:Y:S01]  /*01f0*/  LOP3.LUT R3, R35, 0x40, RZ, 0xfc, !PT ;  /* 0x0000004023037812 */ /* 0x000fe200078efcff */
[----:B------:R-:W-:Y:S01]  /*0200*/  IMAD R5, R5, 0x9, R0 ;  /* 0x0000000905057824 */ /* 0x000fe200078e0200 */
[----:B------:R-:W-:Y:S01]  /*0210*/  SHF.R.U32.HI R37, RZ, 0x1f, R26 ;  /* 0x0000001fff257819 */ /* 0x000fe2000001161a */
[----:B---3--:R-:W-:Y:S01]  /*0220*/  IMAD.WIDE R16, R17, 0x4, R22 ;  /* 0x0000000411107825 */ /* 0x008fe200078e0216 */
[----:B------:R-:W-:-:S02]  /*0230*/  CS2R R28, SRZ ;  /* 0x00000000001c7805 */ /* 0x000fc4000001ff00 */
[----:B------:R-:W-:Y:S02]  /*0240*/  CS2R R30, SRZ ;  /* 0x00000000001e7805 */ /* 0x000fe4000001ff00 */
[----:B------:R-:W-:Y:S01]  /*0250*/  ISETP.LT.AND P1, PT, R25, 0x240, !P0 ;  /* 0x000002401900780c */ /* 0x000fe20004721270 */
[----:B------:R-:W-:Y:S01]  /*0260*/  IMAD.WIDE R12, R5, 0x4, R22 ;  /* 0x00000004050c7825 */ /* 0x000fe200078e0216 */
[----:B------:R-:W-:Y:S01]  /*0270*/  LEA.HI.SX32 R7, R26, R37, 0x1f ;  /* 0x000000251a077211 */ /* 0x000fe200078ffaff */
[----:B------:R1:W2:Y:S01]  /*0280*/  @P5 LDG.E.EL R32, desc[UR4][R16.64] ;  /* 0x0000000410205981 */ /* 0x0002a2000c2e1900 */
[----:B------:R-:W-:Y:S01]  /*0290*/  P2R R33, PR, RZ, 0x20 ;  /* 0x00000020ff217803 */ /* 0x000fe20000000000 */
[----:B------:R-:W-:Y:S01]  /*02a0*/  IMAD R5, R4, -0x9, R19 ;  /* 0xfffffff704057824 */ /* 0x000fe200078e0213 */
[----:B------:R-:W-:Y:S02]  /*02b0*/  ISETP.LT.AND P4, PT, R18, 0x240, !P0 ;  /* 0x000002401200780c */ /* 0x000fe40004781270 */
[----:B------:R-:W-:Y:S01]  /*02c0*/  ISETP.LT.AND P3, PT, R3, 0x240, !P0 ;  /* 0x000002400300780c */ /* 0x000fe20004761270 */
[----:B------:R-:W-:Y:S01]  /*02d0*/  IMAD R21, R5, 0x9, R0 ;  /* 0x0000000905157824 */ /* 0x000fe200078e0200 */
[----:B------:R-:W-:Y:S01]  /*02e0*/  LEA.HI.SX32 R24, R24, R11, 0x1b ;  /* 0x0000000b18187211 */ /* 0x000fe200078fdaff */
[----:B------:R-:W-:Y:S01]  /*02f0*/  IMAD.HI R5, R3, 0x38e38e39, RZ ;  /* 0x38e38e3903057827 */ /* 0x000fe200078e02ff */
[----:B------:R-:W-:-:S02]  /*0300*/  ISETP.LT.AND P5, PT, R25, 0x240, !P0 ;  /* 0x000002401900780c */ /* 0x000fc400047a1270 */
[----:B------:R-:W-:Y:S02]  /*0310*/  P2R R2, PR, RZ, 0x2 ;  /* 0x00000002ff027803 */ /* 0x000fe40000000000 */
[----:B------:R-:W-:Y:S01]  /*0320*/  SHF.R.U32.HI R6, RZ, 0x1f, R5 ;  /* 0x0000001fff067819 */ /* 0x000fe20000011605 */
[----:B------:R-:W-:-:S03]  /*0330*/  IMAD R7, R7, -0x9, R18 ;  /* 0xfffffff707077824 */ /* 0x000fc600078e0212 */
[----:B------:R-:W-:Y:S01]  /*0340*/  LEA.HI.SX32 R8, R5, R6, 0x1f ;  /* 0x0000000605087211 */ /* 0x000fe200078ffaff */
[----:B-1----:R-:W-:-:S04]  /*0350*/  IMAD R17, R7, 0x9, R0 ;  /* 0x0000000907117824 */ /* 0x002fc800078e0200 */
[----:B------:R-:W-:Y:S01]  /*0360*/  IMAD R7, R8, -0x9, R3 ;  /* 0xfffffff708077824 */ /* 0x000fe200078e0203 */
[----:B------:R1:W3:Y:S03]  /*0370*/  @P5 LDG.E.EL R27, desc[UR4][R12.64] ;  /* 0x000000040c1b5981 */ /* 0x0002e6000c2e1900 */
[----:B------:R-:W-:Y:S02]  /*0380*/  IMAD R7, R7, 0x9, R0 ;  /* 0x0000000907077824 */ /* 0x000fe400078e0200 */
[----:B------:R-:W-:-:S04]  /*0390*/  IMAD.WIDE R20, R21, 0x4, R22 ;  /* 0x0000000415147825 */ /* 0x000fc800078e0216 */
[----:B-1----:R-:W-:Y:S01]  /*03a0*/  IMAD.WIDE R12, R7, 0x4, R22 ;  /* 0x00000004070c7825 */ /* 0x002fe200078e0216 */
[----:B------:R-:W-:Y:S01]  /*03b0*/  LOP3.LUT R7, R35, 0x50, RZ, 0xfc, !PT ;  /* 0x0000005023077812 */ /* 0x000fe200078efcff */
[----:B------:R1:W4:Y:S04]  /*03c0*/  @P6 LDG.E.EL R28, desc[UR4][R20.64] ;  /* 0x00000004141c6981 */ /* 0x000328000c2e1900 */
[----:B------:R-:W-:Y:S01]  /*03d0*/  IMAD.HI R8, R7, 0x38e38e39, RZ ;  /* 0x38e38e3907087827 */ /* 0x000fe200078e02ff */
[----:B------:R-:W5:Y:S01]  /*03e0*/  @P3 LDG.E.EL R30, desc[UR4][R12.64] ;  /* 0x000000040c1e3981 */ /* 0x000f62000c2e1900 */
[----:B-1----:R-:W-:-:S03]  /*03f0*/  LEA.HI.SX32 R20, R14, R9, 0x1b ;  /* 0x000000090e147211 */ /* 0x002fc600078fdaff */
[----:B------:R-:W-:Y:S01]  /*0400*/  SHF.R.U32.HI R9, RZ, 0x1f, R8 ;  /* 0x0000001fff097819 */ /* 0x000fe20000011608 */
[----:B------:R-:W-:-:S03]  /*0410*/  IMAD.WIDE R16, R17, 0x4, R22 ;  /* 0x0000000411107825 */ /* 0x000fc600078e0216 */
[----:B------:R-:W-:Y:S02]  /*0420*/  LEA.HI.SX32 R14, R8, R9, 0x1f ;  /* 0x00000009080e7211 */ /* 0x000fe400078ffaff */
[----:B------:R-:W-:Y:S01]  /*0430*/  ISETP.LT.AND P2, PT, R7, 0x240, !P0 ;  /* 0x000002400700780c */ /* 0x000fe20004741270 */
[----:B------:R1:W2:Y:S02]  /*0440*/  @P4 LDG.E.EL R29, desc[UR4][R16.64] ;  /* 0x00000004101d4981 */ /* 0x0002a4000c2e1900 */
[----:B------:R-:W-:-:S04]  /*0450*/  IMAD R21, R14, -0x9, R7 ;  /* 0xfffffff70e157824 */ /* 0x000fc800078e0207 */
[----:B------:R-:W-:Y:S01]  /*0460*/  IMAD R21, R21, 0x9, R0 ;  /* 0x0000000915157824 */ /* 0x000fe200078e0200 */
[----:B-1----:R-:W-:Y:S02]  /*0470*/  LEA.HI.SX32 R16, R10, R15, 0x1b ;  /* 0x0000000f0a107211 */ /* 0x002fe400078fdaff */
[----:B------:R-:W-:Y:S01]  /*0480*/  LOP3.LUT R10, R35, 0x60, RZ, 0xfc, !PT ;  /* 0x00000060230a7812 */ /* 0x000fe200078efcff */
[----:B------:R-:W-:-:S04]  /*0490*/  IMAD.WIDE R14, R21, 0x4, R22 ;  /* 0x00000004150e7825 */ /* 0x000fc800078e0216 */
[----:B------:R-:W-:Y:S01]  /*04a0*/  IMAD.HI R12, R10, 0x38e38e39, RZ ;  /* 0x38e38e390a0c7827 */ /* 0x000fe200078e02ff */
[----:B------:R1:W2:Y:S03]  /*04b0*/  @P2 LDG.E.EL R31, desc[UR4][R14.64] ;  /* 0x000000040e1f2981 */ /* 0x0002a6000c2e1900 */
[----:B------:R-:W-:Y:S01]  /*04c0*/  IMAD R19, R16, -0x90, R19 ;  /* 0xffffff7010137824 */ /* 0x000fe200078e0213 */
[----:B-1----:R-:W-:-:S03]  /*04d0*/  SHF.R.U32.HI R15, RZ, 0x1f, R12 ;  /* 0x0000001fff0f7819 */ /* 0x002fc6000001160c */
[----:B------:R-:W-:Y:S01]  /*04e0*/  IMAD R19, R19, 0x9, R0 ;  /* 0x0000000913137824 */ /* 0x000fe200078e0200 */
[----:B------:R-:W-:Y:S02]  /*04f0*/  LEA.HI.SX32 R17, R12, R15, 0x1f ;  /* 0x0000000f0c117211 */ /* 0x000fe400078ffaff */
[----:B------:R-:W-:Y:S01]  /*0500*/  LEA.HI.SX32 R37, R26, R37, 0x1b ;  /* 0x000000251a257211 */ /* 0x000fe200078fdaff */
[----:B------:R-:W-:Y:S02]  /*0510*/  IMAD R14, R16, 0x520, R19 ;  /* 0x00000520100e7824 */ /* 0x000fe400078e0213 */
[----:B------:R-:W-:Y:S01]  /*0520*/  IMAD R17, R17, -0x9, R10 ;  /* 0xfffffff711117824 */ /* 0x000fe200078e020a */
[----:B------:R-:W-:Y:S01]  /*0530*/  ISETP.LT.AND P1, PT, R10, 0x240, !P0 ;  /* 0x000002400a00780c */ /* 0x000fe20004721270 */
[----:B------:R-:W-:Y:S02]  /*0540*/  IMAD R19, R37, -0x90, R18 ;  /* 0xffffff7025137824 */ /* 0x000fe400078e0212 */
[----:B------:R-:W-:-:S02]  /*0550*/  IMAD R17, R17, 0x9, R0 ;  /* 0x0000000911117824 */ /* 0x000fc400078e0200 */
[----:B------:R-:W-:Y:S02]  /*0560*/  IMAD R25, R24, -0x90, R25 ;  /* 0xffffff7018197824 */ /* 0x000fe400078e0219 */
[----:B------:R-:W-:Y:S02]  /*0570*/  IMAD R16, R19, 0x9, R0 ;  /* 0x0000000913107824 */ /* 0x000fe400078e0200 */
[----:B------:R-:W-:Y:S01]  /*0580*/  IMAD.WIDE R18, R17, 0x4, R22 ;  /* 0x0000000411127825 */ /* 0x000fe200078e0216 */
[----:B------:R-:W-:-:S03]  /*0590*/  LOP3.LUT R17, R35, 0x70, RZ, 0xfc, !PT ;  /* 0x0000007023117812 */ /* 0x000fc600078efcff */
[--C-:B------:R-:W-:Y:S02]  /*05a0*/  IMAD R13, R25, 0x9, R0.reuse ;  /* 0x00000009190d7824 */ /* 0x100fe400078e0200 */
[----:B------:R-:W-:Y:S02]  /*05b0*/  IMAD.MOV.U32 R34, RZ, RZ, RZ ;  /* 0x000000ffff227224 */ /* 0x000fe400078e00ff */
[----:B------:R-:W-:Y:S02]  /*05c0*/  IMAD R13, R24, 0x520, R13 ;  /* 0x00000520180d7824 */ /* 0x000fe400078e020d */
[C---:B------:R-:W-:Y:S02]  /*05d0*/  IMAD R11, R20.reuse, -0x90, R35 ;  /* 0xffffff70140b7824 */ /* 0x040fe400078e0223 */
[----:B------:R-:W-:Y:S01]  /*05e0*/  IMAD.HI R24, R17, 0x38e38e39, RZ ;  /* 0x38e38e3911187827 */ /* 0x000fe200078e02ff */
[----:B------:R1:W2:Y:S03]  /*05f0*/  @P1 LDG.E.EL R34, desc[UR4][R18.64] ;  /* 0x0000000412221981 */ /* 0x0002a6000c2e1900 */
[----:B------:R-:W-:Y:S01]  /*0600*/  IMAD R11, R11, 0x9, R0 ;  /* 0x000000090b0b7824 */ /* 0x000fe200078e0200 */
[----:B------:R-:W-:Y:S01]  /*0610*/  SHF.R.U32.HI R25, RZ, 0x1f, R24 ;  /* 0x0000001fff197819 */ /* 0x000fe20000011618 */
[----:B-1----:R-:W1:Y:S02]  /*0620*/  LDC.64 R18, c[0x0][0x210] ;  /* 0x00008400ff127b82 */ /* 0x002e640000000a00 */
[----:B------:R-:W-:Y:S01]  /*0630*/  IMAD R11, R20, 0x520, R11 ;  /* 0x00000520140b7824 */ /* 0x000fe200078e020b */
[----:B------:R-:W-:-:S05]  /*0640*/  LEA.HI.SX32 R20, R24, R25, 0x1f ;  /* 0x0000001918147211 */ /* 0x000fca00078ffaff */
[----:B------:R-:W-:Y:S02]  /*0650*/  IMAD R21, R20, -0x9, R17 ;  /* 0xfffffff714157824 */ /* 0x000fe400078e0211 */
[--C-:B------:R-:W-:Y:S02]  /*0660*/  IMAD R35, R35, 0x9, R0.reuse ;  /* 0x0000000923237824 */ /* 0x100fe400078e0200 */
[----:B------:R-:W-:-:S04]  /*0670*/  IMAD R21, R21, 0x9, R0 ;  /* 0x0000000915157824 */ /* 0x000fc800078e0200 */
[----:B------:R-:W-:-:S04]  /*0680*/  IMAD.WIDE R22, R21, 0x4, R22 ;  /* 0x0000000415167825 */ /* 0x000fc800078e0216 */
[----:B------:R-:W-:Y:S02]  /*0690*/  VIADD R21, R35, 0x90 ;  /* 0x0000009023157836 */ /* 0x000fe40000000000 */
[----:B------:R-:W-:Y:S02]  /*06a0*/  IMAD.MOV.U32 R36, RZ, RZ, RZ ;  /* 0x000000ffff247224 */ /* 0x000fe400078e00ff */
[----:B-1----:R-:W-:-:S05]  /*06b0*/  IMAD.WIDE R20, R21, 0x4, R18 ;  /* 0x0000000415147825 */ /* 0x002fca00078e0212 */
[----:B------:R-:W2:Y:S01]  /*06c0*/  @P5 LDG.E R36, desc[UR4][R20.64] ;  /* 0x0000000414245981 */ /* 0x000ea2000c1e1900 */
[----:B------:R-:W-:Y:S01]  /*06d0*/  ISETP.LT.AND P0, PT, R17, 0x240, !P0 ;  /* 0x000002401100780c */ /* 0x000fe20004701270 */
[----:B------:R-:W-:-:S12]  /*06e0*/  IMAD.MOV.U32 R26, RZ, RZ, RZ ;  /* 0x000000ffff1a7224 */ /* 0x000fd800078e00ff */
[----:B------:R1:W4:Y:S01]  /*06f0*/  @P0 LDG.E.EL R26, desc[UR4][R22.64] ;  /* 0x00000004161a0981 */ /* 0x000322000c2e1900 */
[----:B---3--:R-:W-:Y:S02]  /*0700*/  SEL R27, R27, RZ, P5 ;  /* 0x000000ff1b1b7207 */ /* 0x008fe40002800000 */
[----:B--2---:R-:W-:Y:S02]  /*0710*/  SEL R36, R36, RZ, P5 ;  /* 0x000000ff24247207 */ /* 0x004fe40002800000 */
[----:B------:R-:W-:Y:S01]  /*0720*/  ISETP.NE.AND P5, PT, R33, RZ, PT ;  /* 0x000000ff2100720c */ /* 0x000fe20003fa5270 */
[----:B------:R-:W-:Y:S02]  /*0730*/  VIADD R33, R35, 0x120 ;  /* 0x0000012023217836 */ /* 0x000fe40000000000 */
[----:B------:R-:W-:Y:S01]  /*0740*/  FADD R27, R36, R27 ;  /* 0x0000001b241b7221 */ /* 0x000fe20000000000 */
[----:B------:R-:W-:Y:S02]  /*0750*/  IMAD.MOV.U32 R36, RZ, RZ, RZ ;  /* 0x000000ffff247224 */ /* 0x000fe400078e00ff */
[----:B-1----:R-:W-:-:S05]  /*0760*/  IMAD.WIDE R22, R33, 0x4, R18 ;  /* 0x0000000421167825 */ /* 0x002fca00078e0212 */
[----:B------:R-:W2:Y:S01]  /*0770*/  @P6 LDG.E R36, desc[UR4][R22.64] ;  /* 0x0000000416246981 */ /* 0x000ea2000c1e1900 */
[----:B----4-:R-:W-:Y:S01]  /*0780*/  SEL R33, R28, RZ, P6 ;  /* 0x000000ff1c217207 */ /* 0x010fe20003000000 */
[----:B------:R-:W-:-:S04]  /*0790*/  VIADD R21, R35, 0x1b0 ;  /* 0x000001b023157836 */ /* 0x000fc80000000000 */
[----:B------:R-:W-:Y:S01]  /*07a0*/  IMAD.WIDE R20, R21, 0x4, R18 ;  /* 0x0000000415147825 */ /* 0x000fe200078e0212 */
[----:B--2---:R-:W-:-:S05]  /*07b0*/  SEL R36, R36, RZ, P6 ;  /* 0x000000ff24247207 */ /* 0x004fca0003000000 */
[----:B------:R-:W-:Y:S01]  /*07c0*/  FADD R28, R36, R33 ;  /* 0x00000021241c7221 */ /* 0x000fe20000000000 */
[----:B------:R-:W-:-:S06]  /*07d0*/  IMAD.MOV.U32 R33, RZ, RZ, RZ ;  /* 0x000000ffff217224 */ /* 0x000fcc00078e00ff */
[----:B------:R-:W2:Y:S01]  /*07e0*/  @P4 LDG.E R33, desc[UR4][R20.64] ;  /* 0x0000000414214981 */ /* 0x000ea2000c1e1900 */
[----:B------:R-:W-:Y:S01]  /*07f0*/  SEL R29, R29, RZ, P4 ;  /* 0x000000ff1d1d7207 */ /* 0x000fe20002000000 */
[----:B------:R-:W-:-:S04]  /*0800*/  VIADD R23, R35, 0x240 ;  /* 0x0000024023177836 */ /* 0x000fc80000000000 */
[----:B------:R-:W-:Y:S01]  /*0810*/  IMAD.WIDE R22, R23, 0x4, R18 ;  /* 0x0000000417167825 */ /* 0x000fe200078e0212 */
[----:B--2---:R-:W-:-:S05]  /*0820*/  SEL R36, R33, RZ, P4 ;  /* 0x000000ff21247207 */ /* 0x004fca0002000000 */
[----:B------:R-:W-:Y:S01]  /*0830*/  FADD R29, R36, R29 ;  /* 0x0000001d241d7221 */ /* 0x000fe20000000000 */
[----:B------:R-:W-:-:S06]  /*0840*/  IMAD.MOV.U32 R36, RZ, RZ, RZ ;  /* 0x000000ffff247224 */ /* 0x000fcc00078e00ff */
[----:B------:R-:W2:Y:S01]  /*0850*/  @P3 LDG.E R36, desc[UR4][R22.64] ;  /* 0x0000000416243981 */ /* 0x000ea2000c1e1900 */
[----:B------:R-:W-:Y:S01]  /*0860*/  IMAD R16, R37, 0x520, R16 ;  /* 0x0000052025107824 */ /* 0x000fe200078e0210 */
[----:B-----5:R-:W-:Y:S01]  /*0870*/  SEL R37, R30, RZ, P3 ;  /* 0x000000ff1e257207 */ /* 0x020fe20001800000 */
        /* <DEDUP_REMOVED lines=13> */
[----:B------:R-:W-:Y:S01]  /*0950*/  SEL R37, R34, RZ, P1 ;  /* 0x000000ff22257207 */ /* 0x000fe20000800000 */
        /* <DEDUP_REMOVED lines=8> */
[----:B------:R-:W-:Y:S02]  /*09e0*/  P2R R4, PR, RZ, 0x40 ;  /* 0x00000040ff047803 */ /* 0x000fe40000000000 */
[----:B------:R-:W-:Y:S01]  /*09f0*/  P2R R33, PR, RZ, 0x10 ;  /* 0x00000010ff217803 */ /* 0x000fe20000000000 */
[----:B------:R-:W-:Y:S01]  /*0a00*/  IMAD.MOV.U32 R35, RZ, RZ, RZ ;  /* 0x000000ffff237224 */ /* 0x000fe200078e00ff */
[----:B------:R-:W-:-:S05]  /*0a10*/  P2R R22, PR, RZ, 0x1 ;  /* 0x00000001ff167803 */ /* 0x000fca0000000000 */
[----:B------:R1:W3:Y:S01]  /*0a20*/  @P0 LDG.E R35, desc[UR4][R18.64] ;  /* 0x0000000412230981 */ /* 0x0002e2000c1e1900 */
[----:B--2---:R-:W-:-:S05]  /*0a30*/  SEL R23, R36, RZ, P5 ;  /* 0x000000ff24177207 */ /* 0x004fca0002800000 */
[----:B------:R-:W-:-:S05]  /*0a40*/  FADD R23, R23, R32 ;  /* 0x0000002017177221 */ /* 0x000fca0000000000 */
[----:B------:R-:W-:-:S05]  /*0a50*/  FSEL R32, R23, -INF , P5 ;  /* 0xff80000017207808 */ /* 0x000fca0002800000 */
[----:B------:R-:W2:Y:S01]  /*0a60*/  SHFL.BFLY PT, R37, R32, 0x8, 0x1f ;  /* 0x0d001f0020257f89 */ /* 0x000ea200000e0000 */
[C---:B------:R-:W-:Y:S02]  /*0a70*/  FSETP.NAN.AND P6, PT, R32.reuse, R32, PT ;  /* 0x000000202000720b */ /* 0x040fe40003fc8000 */
[----:B--2---:R-:W-:-:S11]  /*0a80*/  FSETP.GT.AND P4, PT, R32, R37, PT ;  /* 0x000000252000720b */ /* 0x004fd60003f84000 */
[----:B------:R-:W-:-:S05]  /*0a90*/  @!P6 FSEL R32, R32, R37, P4 ;  /* 0x000000252020e208 */ /* 0x000fca0002000000 */
[----:B------:R-:W2:Y:S01]  /*0aa0*/  SHFL.BFLY PT, R21, R32, 0x4, 0x1f ;  /* 0x0c801f0020157f89 */ /* 0x000ea200000e0000 */
[C---:B------:R-:W-:Y:S02]  /*0ab0*/  FSETP.NAN.AND P6, PT, R32.reuse, R32, PT ;  /* 0x000000202000720b */ /* 0x040fe40003fc8000 */
[----:B--2---:R-:W-:-:S13]  /*0ac0*/  FSETP.GT.AND P0, PT, R32, R21, PT ;  /* 0x000000152000720b */ /* 0x004fda0003f04000 */
[----:B------:R-:W-:-:S05]  /*0ad0*/  @!P0 FSEL R32, R32, R21, P6 ;  /* 0x0000001520208208 */ /* 0x000fca0003000000 */
[----:B-1----:R-:W1:Y:S01]  /*0ae0*/  SHFL.BFLY PT, R19, R32, 0x2, 0x1f ;  /* 0x0c401f0020137f89 */ /* 0x002e6200000e0000 */
[C---:B------:R-:W-:Y:S02]  /*0af0*/  FSETP.NAN.AND P6, PT, R32.reuse, R32, PT ;  /* 0x000000202000720b */ /* 0x040fe40003fc8000 */
[----:B-1----:R-:W-:-:S13]  /*0b00*/  FSETP.GT.AND P0, PT, R32, R19, PT ;  /* 0x000000132000720b */ /* 0x002fda0003f04000 */
[----:B------:R-:W-:-:S05]  /*0b10*/  @!P0 FSEL R32, R32, R19, P6 ;  /* 0x0000001320208208 */ /* 0x000fca0003000000 */
[----:B------:R-:W1:Y:S01]  /*0b20*/  SHFL.BFLY PT, R19, R32, 0x1, 0x1f ;  /* 0x0c201f0020137f89 */ /* 0x000e6200000e0000 */
[C---:B------:R-:W-:Y:S02]  /*0b30*/  FSETP.NAN.AND P6, PT, R32.reuse, R32, PT ;  /* 0x000000202000720b */ /* 0x040fe40003fc8000 */
[----:B-1----:R-:W-:-:S13]  /*0b40*/  FSETP.GT.AND P0, PT, R32, R19, PT ;  /* 0x000000132000720b */ /* 0x002fda0003f04000 */
[----:B------:R-:W-:-:S05]  /*0b50*/  @!P0 FSEL R32, R32, R19, P6 ;  /* 0x0000001320208208 */ /* 0x000fca0003000000 */
[----:B------:R-:W-:-:S04]  /*0b60*/  FADD R23, R23, -R32 ;  /* 0x8000002017177221 */ /* 0x000fc80000000000 */
[----:B------:R-:W-:-:S04]  /*0b70*/  FMUL R23, R23, 0.5 ;  /* 0x3f00000017177820 */ /* 0x000fc80000400000 */
[----:B------:R-:W-:-:S05]  /*0b80*/  FMUL R23, R23, 1.4426950216293334961 ;  /* 0x3fb8aa3b17177820 */ /* 0x000fca0000400000 */
[----:B------:R-:W-:-:S13]  /*0b90*/  FSETP.GEU.AND P6, PT, R23, -126, PT ;  /* 0xc2fc00001700780b */ /* 0x000fda0003fce000 */
[----:B------:R-:W-:-:S04]  /*0ba0*/  @!P6 FMUL R23, R23, 0.5 ;  /* 0x3f0000001717e820 */ /* 0x000fc80000400000 */
[----:B------:R-:W1:Y:S02]  /*0bb0*/  MUFU.EX2 R18, R23 ;  /* 0x0000001700127308 */ /* 0x000e640000000800 */
[----:B-1----:R-:W-:-:S05]  /*0bc0*/  @!P6 FMUL R18, R18, R18 ;  /* 0x000000121212e220 */ /* 0x002fca0000400000 */
[----:B------:R-:W-:-:S05]  /*0bd0*/  FSEL R19, R18, RZ, P5 ;  /* 0x000000ff12137208 */ /* 0x000fca0002800000 */
[----:B------:R-:W1:Y:S02]  /*0be0*/  SHFL.BFLY PT, R20, R19, 0x8, 0x1f ;  /* 0x0d001f0013147f89 */ /* 0x000e6400000e0000 */
[----:B-1----:R-:W-:-:S05]  /*0bf0*/  FADD R20, R19, R20 ;  /* 0x0000001413147221 */ /* 0x002fca0000000000 */
[----:B------:R-:W1:Y:S02]  /*0c00*/  SHFL.BFLY PT, R21, R20, 0x4, 0x1f ;  /* 0x0c801f0014157f89 */ /* 0x000e6400000e0000 */
[----:B-1----:R-:W-:-:S05]  /*0c10*/  FADD R21, R20, R21 ;  /* 0x0000001514157221 */ /* 0x002fca0000000000 */
[----:B------:R-:W1:Y:S02]  /*0c20*/  SHFL.BFLY PT, R32, R21, 0x2, 0x1f ;  /* 0x0c401f0015207f89 */ /* 0x000e6400000e0000 */
[----:B-1----:R-:W-:-:S05]  /*0c30*/  FADD R32, R21, R32 ;  /* 0x0000002015207221 */ /* 0x002fca0000000000 */
[----:B------:R-:W1:Y:S02]  /*0c40*/  SHFL.BFLY PT, R37, R32, 0x1, 0x1f ;  /* 0x0c201f0020257f89 */ /* 0x000e6400000e0000 */
[----:B-1----:R-:W-:-:S05]  /*0c50*/  FADD R37, R32, R37 ;  /* 0x0000002520257221 */ /* 0x002fca0000000000 */
[C---:B------:R-:W-:Y:S02]  /*0c60*/  FSETP.GT.AND P4, PT, |R37|.reuse, 8.50705917302346158658e+37, PT ;  /* 0x7e8000002500780b */ /* 0x040fe40003f84200 */
[----:B------:R-:W-:-:S11]  /*0c70*/  FSETP.GEU.AND P6, PT, |R37|, 1.175494350822287508e-38, PT ;  /* 0x008000002500780b */ /* 0x000fd60003fce200 */
[----:B------:R-:W-:-:S04]  /*0c80*/  @P4 FMUL R37, R37, 0.25 ;  /* 0x3e80000025254820 */ /* 0x000fc80000400000 */
[----:B------:R-:W-:-:S06]  /*0c90*/  @!P6 FMUL R37, R37, 16777216 ;  /* 0x4b8000002525e820 */ /* 0x000fcc0000400000 */
[----:B------:R-:W1:Y:S01]  /*0ca0*/  MUFU.RCP R37, R37 ;  /* 0x0000002500257308 */ /* 0x000e620000001000 */
[----:B------:R-:W-:-:S04]  /*0cb0*/  @P4 FMUL R18, R18, 0.25 ;  /* 0x3e80000012124820 */ /* 0x000fc80000400000 */
[----:B------:R-:W-:-:S04]  /*0cc0*/  @!P6 FMUL R18, R18, 16777216 ;  /* 0x4b8000001212e820 */ /* 0x000fc80000400000 */
[----:B-1----:R-:W-:Y:S02]  /*0cd0*/  FMUL R23, R37, R18 ;  /* 0x0000001225177220 */ /* 0x002fe40000400000 */
[----:B------:R-:W1:Y:S01]  /*0ce0*/  LDC.64 R18, c[0x0][0x220] ;  /* 0x00008800ff127b82 */ /* 0x000e620000000a00 */
[----:B------:R-:W-:-:S04]  /*0cf0*/  ISETP.NE.AND P6, PT, R2, RZ, PT ;  /* 0x000000ff0200720c */ /* 0x000fc80003fc5270 */
[----:B------:R-:W-:Y:S01]  /*0d00*/  FSEL R32, R27, -INF , P6 ;  /* 0xff8000001b207808 */ /* 0x000fe20003000000 */
[----:B-1----:R-:W-:-:S04]  /*0d10*/  IMAD.WIDE R20, R11, 0x4, R18 ;  /* 0x000000040b147825 */ /* 0x002fc800078e0212 */
[----:B------:R-:W1:Y:S04]  /*0d20*/  SHFL.BFLY PT, R11, R32, 0x8, 0x1f ;  /* 0x0d001f00200b7f89 */ /* 0x000e6800000e0000 */
[----:B------:R-:W-:Y:S01]  /*0d30*/  @P5 STG.E desc[UR4][R20.64], R23 ;  /* 0x0000001714005986 */ /* 0x000fe2000c101904 */
[C---:B------:R-:W-:Y:S02]  /*0d40*/  FSETP.NAN.AND P5, PT, R32.reuse, R32, PT ;  /* 0x000000202000720b */ /* 0x040fe40003fa8000 */
[----:B-1----:R-:W-:-:S11]  /*0d50*/  FSETP.GT.AND P6, PT, R32, R11, PT ;  /* 0x0000000b2000720b */ /* 0x002fd60003fc4000 */
[----:B------:R-:W-:-:S05]  /*0d60*/  @!P5 FSEL R32, R32, R11, P6 ;  /* 0x0000000b2020d208 */ /* 0x000fca0003000000 */
[----:B------:R-:W1:Y:S01]  /*0d70*/  SHFL.BFLY PT, R11, R32, 0x4, 0x1f ;  /* 0x0c801f00200b7f89 */ /* 0x000e6200000e0000 */
[C---:B------:R-:W-:Y:S02]  /*0d80*/  FSETP.NAN.AND P6, PT, R32.reuse, R32, PT ;  /* 0x000000202000720b */ /* 0x040fe40003fc8000 */
[----:B-1----:R-:W-:-:S13]  /*0d90*/  FSETP.GT.AND P5, PT, R32, R11, PT ;  /* 0x0000000b2000720b */ /* 0x002fda0003fa4000 */
[----:B------:R-:W-:-:S05]  /*0da0*/  @!P5 FSEL R32, R32, R11, P6 ;  /* 0x0000000b2020d208 */ /* 0x000fca0003000000 */
[----:B------:R-:W1:Y:S01]  /*0db0*/  SHFL.BFLY PT, R11, R32, 0x2, 0x1f ;  /* 0x0c401f00200b7f89 */ /* 0x000e6200000e0000 */
[C---:B------:R-:W-:Y:S02]  /*0dc0*/  FSETP.NAN.AND P6, PT, R32.reuse, R32, PT ;  /* 0x000000202000720b */ /* 0x040fe40003fc8000 */
[----:B-1----:R-:W-:-:S13]  /*0dd0*/  FSETP.GT.AND P5, PT, R32, R11, PT ;  /* 0x0000000b2000720b */ /* 0x002fda0003fa4000 */
[----:B------:R-:W-:-:S05]  /*0de0*/  @!P5 FSEL R32, R32, R11, P6 ;  /* 0x0000000b2020d208 */ /* 0x000fca0003000000 */
[----:B------:R-:W1:Y:S01]  /*0df0*/  SHFL.BFLY PT, R11, R32, 0x1, 0x1f ;  /* 0x0c201f00200b7f89 */ /* 0x000e6200000e0000 */
[----:B------:R-:W-:Y:S02]  /*0e00*/  FSETP.NAN.AND P6, PT, R32, R32, PT ;  /* 0x000000202000720b */ /* 0x000fe40003fc8000 */
[----:B------:R-:W-:Y:S02]  /*0e10*/  ISETP.NE.AND P0, PT, R4, RZ, PT ;  /* 0x000000ff0400720c */ /* 0x000fe40003f05270 */
[----:B-1----:R-:W-:-:S13]  /*0e20*/  FSETP.GT.AND P5, PT, R32, R11, PT ;  /* 0x0000000b2000720b */ /* 0x002fda0003fa4000 */
[----:B------:R-:W-:Y:S02]  /*0e30*/  @!P5 FSEL R32, R32, R11, P6 ;  /* 0x0000000b2020d208 */ /* 0x000fe40003000000 */
[----:B------:R-:W-:-:S05]  /*0e40*/  FSEL R11, R28, -INF , P0 ;  /* 0xff8000001c0b7808 */ /* 0x000fca0000000000 */
[----:B------:R-:W1:Y:S01]  /*0e50*/  SHFL.BFLY PT, R20, R11, 0x8, 0x1f ;  /* 0x0d001f000b147f89 */ /* 0x000e6200000e0000 */
        /* <DEDUP_REMOVED lines=22> */
[----:B------:R-:W-:Y:S01]  /*0fc0*/  FSETP.NAN.AND P6, PT, R20, R20, PT ;  /* 0x000000141400720b */ /* 0x000fe20003fc8000 */
[----:B------:R-:W-:Y:S01]  /*0fd0*/  FADD R28, R28, -R11 ;  /* 0x8000000b1c1c7221 */ /* 0x000fe20000000000 */
[----:B-1----:R-:W-:-:S13]  /*0fe0*/  FSETP.GT.AND P5, PT, R20, R21, PT ;  /* 0x000000151400720b */ /* 0x002fda0003fa4000 */
[----:B------:R-:W-:-:S05]  /*0ff0*/  @!P5 FSEL R20, R20, R21, P6 ;  /* 0x000000151414d208 */ /* 0x000fca0003000000 */
[----:B------:R-:W1:Y:S01]  /*1000*/  SHFL.BFLY PT, R11, R20, 0x2, 0x1f ;  /* 0x0c401f00140b7f89 */ /* 0x000e6200000e0000 */
[C---:B------:R-:W-:Y:S02]  /*1010*/  FSETP.NAN.AND P6, PT, R20.reuse, R20, PT ;  /* 0x000000141400720b */ /* 0x040fe40003fc8000 */
[----:B-1----:R-:W-:-:S13]  /*1020*/  FSETP.GT.AND P5, PT, R20, R11, PT ;  /* 0x0000000b1400720b */ /* 0x002fda0003fa4000 */
[----:B------:R-:W-:-:S05]  /*1030*/  @!P5 FSEL R20, R20, R11, P6 ;  /* 0x0000000b1414d208 */ /* 0x000fca0003000000 */
[----:B------:R-:W1:Y:S01]  /*1040*/  SHFL.BFLY PT, R11, R20, 0x1, 0x1f ;  /* 0x0c201f00140b7f89 */ /* 0x000e6200000e0000 */
[C---:B------:R-:W-:Y:S01]  /*1050*/  FSETP.NAN.AND P6, PT, R20.reuse, R20, PT ;  /* 0x000000141400720b */ /* 0x040fe20003fc8000 */
[----:B------:R-:W-:Y:S01]  /*1060*/  FADD R27, R27, -R32 ;  /* 0x800000201b1b7221 */ /* 0x000fe20000000000 */
        /* <DEDUP_REMOVED lines=38> */
[----:B------:R-:W-:Y:S01]  /*12d0*/  FADD R32, R31, -R20 ;  /* 0x800000141f207221 */ /* 0x000fe20000000000 */
        /* <DEDUP_REMOVED lines=14> */
[----:B------:R-:W-:Y:S01]  /*13c0*/  FMUL R27, R27, 0.5 ;  /* 0x3f0000001b1b7820 */ /* 0x000fe20000400000 */
[----:B------:R-:W-:-:S03]  /*13d0*/  FSETP.NAN.AND P6, PT, R31, R31, PT ;  /* 0x0000001f1f00720b */ /* 0x000fc60003fc8000 */
[----:B------:R-:W-:Y:S01]  /*13e0*/  FMUL R27, R27, 1.4426950216293334961 ;  /* 0x3fb8aa3b1b1b7820 */ /* 0x000fe20000400000 */
[----:B-1----:R-:W-:-:S13]  /*13f0*/  FSETP.GT.AND P5, PT, R31, R20, PT ;  /* 0x000000141f00720b */ /* 0x002fda0003fa4000 */
[----:B------:R-:W-:Y:S02]  /*1400*/  @!P5 FSEL R31, R31, R20, P6 ;  /* 0x000000141f1fd208 */ /* 0x000fe40003000000 */
[----:B------:R-:W-:Y:S01]  /*1410*/  FSETP.GEU.AND P5, PT, R27, -126, PT ;  /* 0xc2fc00001b00780b */ /* 0x000fe20003fae000 */
[----:B------:R-:W-:-:S12]  /*1420*/  FMUL R28, R28, 0.5 ;  /* 0x3f0000001c1c7820 */ /* 0x000fd80000400000 */
[----:B------:R-:W-:-:S04]  /*1430*/  @!P5 FMUL R27, R27, 0.5 ;  /* 0x3f0000001b1bd820 */ /* 0x000fc80000400000 */
[----:B------:R-:W1:Y:S01]  /*1440*/  MUFU.EX2 R11, R27 ;  /* 0x0000001b000b7308 */ /* 0x000e620000000800 */
[----:B------:R-:W-:Y:S01]  /*1450*/  FMUL R28, R28, 1.4426950216293334961 ;  /* 0x3fb8aa3b1c1c7820 */ /* 0x000fe20000400000 */
[----:B-1----:R-:W-:-:S04]  /*1460*/  @!P5 FMUL R11, R11, R11 ;  /* 0x0000000b0b0bd220 */ /* 0x002fc80000400000 */
        /* <DEDUP_REMOVED lines=12> */
[----:B------:R-:W-:Y:S02]  /*1530*/  FSETP.GEU.AND P5, PT, R30, -126, PT ;  /* 0xc2fc00001e00780b */ /* 0x000fe40003fae000 */
[----:B------:R-:W-:-:S11]  /*1540*/  LEA.HI.SX32 R8, R8, R9, 0x1b ;  /* 0x0000000908087211 */ /* 0x000fd600078fdaff */
[----:B------:R-:W-:-:S04]  /*1550*/  @!P5 FMUL R30, R30, 0.5 ;  /* 0x3f0000001e1ed820 */ /* 0x000fc80000400000 */
[----:B------:R-:W1:Y:S01]  /*1560*/  MUFU.EX2 R23, R30 ;  /* 0x0000001e00177308 */ /* 0x000e620000000800 */
[----:B------:R-:W-:Y:S02]  /*1570*/  IMAD R7, R8, -0x90, R7 ;  /* 0xffffff7008077824 */ /* 0x000fe400078e0207 */
[----:B------:R-:W-:Y:S01]  /*1580*/  FMUL R32, R32, 0.5 ;  /* 0x3f00000020207820 */ /* 0x000fe20000400000 */
[----:B------:R-:W-:Y:S01]  /*1590*/  LEA.HI.SX32 R6, R5, R6, 0x1b ;  /* 0x0000000605067211 */ /* 0x000fe200078fdaff */
[----:B------:R-:W-:Y:S01]  /*15a0*/  IMAD R5, R7, 0x9, R0 ;  /* 0x0000000907057824 */ /* 0x000fe200078e0200 */
[----:B------:R-:W-:Y:S01]  /*15b0*/  FSEL R7, R20, RZ, P0 ;  /* 0x000000ff14077208 */ /* 0x000fe20000000000 */
[----:B------:R-:W-:Y:S02]  /*15c0*/  FMUL R32, R32, 1.4426950216293334961 ;  /* 0x3fb8aa3b20207820 */ /* 0x000fe40000400000 */
[----:B------:R-:W-:Y:S02]  /*15d0*/  IMAD R5, R8, 0x520, R5 ;  /* 0x0000052008057824 */ /* 0x000fe400078e0205 */
[----:B------:R-:W2:Y:S01]  /*15e0*/  SHFL.BFLY PT, R8, R7, 0x8, 0x1f ;  /* 0x0d001f0007087f89 */ /* 0x000ea200000e0000 */
[----:B-1----:R-:W-:Y:S01]  /*15f0*/  @!P5 FMUL R23, R23, R23 ;  /* 0x000000171717d220 */ /* 0x002fe20000400000 */
[----:B------:R-:W-:Y:S01]  /*1600*/  FSETP.GEU.AND P5, PT, R32, -126, PT ;  /* 0xc2fc00002000780b */ /* 0x000fe20003fae000 */
[----:B------:R-:W-:-:S02]  /*1610*/  IMAD R3, R6, -0x90, R3 ;  /* 0xffffff7006037824 */ /* 0x000fc400078e0203 */
[----:B------:R-:W-:Y:S01]  /*1620*/  FADD R31, R34, -R31 ;  /* 0x8000001f221f7221 */ /* 0x000fe20000000000 */
[----:B------:R-:W-:Y:S01]  /*1630*/  ISETP.NE.AND P6, PT, R2, RZ, PT ;  /* 0x000000ff0200720c */ /* 0x000fe20003fc5270 */
[----:B------:R-:W-:-:S08]  /*1640*/  IMAD R3, R3, 0x9, R0 ;  /* 0x0000000903037824 */ /* 0x000fd000078e0200 */
[----:B------:R-:W-:-:S04]  /*1650*/  @!P5 FMUL R32, R32, 0.5 ;  /* 0x3f0000002020d820 */ /* 0x000fc80000400000 */
[----:B------:R-:W1:Y:S01]  /*1660*/  MUFU.EX2 R27, R32 ;  /* 0x00000020001b7308 */ /* 0x000e620000000800 */
[----:B--2---:R-:W-:Y:S01]  /*1670*/  FADD R30, R7, R8 ;  /* 0x00000008071e7221 */ /* 0x004fe20000000000 */
[----:B------:R-:W-:Y:S01]  /*1680*/  FMUL R31, R31, 0.5 ;  /* 0x3f0000001f1f7820 */ /* 0x000fe20000400000 */
[----:B------:R-:W-:Y:S01]  /*1690*/  IMAD R3, R6, 0x520, R3 ;  /* 0x0000052006037824 */ /* 0x000fe200078e0203 */
[----:B------:R-:W-:Y:S02]  /*16a0*/  FSEL R6, R11, RZ, P6 ;  /* 0x000000ff0b067208 */ /* 0x000fe40003000000 */
[----:B------:R-:W-:Y:S01]  /*16b0*/  SHFL.BFLY PT, R29, R30, 0x4, 0x1f ;  /* 0x0c801f001e1d7f89 */ /* 0x000fe200000e0000 */
[----:B------:R-:W-:-:S03]  /*16c0*/  FMUL R31, R31, 1.4426950216293334961 ;  /* 0x3fb8aa3b1f1f7820 */ /* 0x000fc60000400000 */
[----:B------:R-:W2:Y:S01]  /*16d0*/  SHFL.BFLY PT, R9, R6, 0x8, 0x1f ;  /* 0x0d001f0006097f89 */ /* 0x000ea200000e0000 */
[----:B-1----:R-:W-:Y:S01]  /*16e0*/  @!P5 FMUL R27, R27, R27 ;  /* 0x0000001b1b1bd220 */ /* 0x002fe20000400000 */
[----:B------:R-:W-:-:S13]  /*16f0*/  FSETP.GEU.AND P5, PT, R31, -126, PT ;  /* 0xc2fc00001f00780b */ /* 0x000fda0003fae000 */
[----:B------:R-:W-:-:S04]  /*1700*/  @!P5 FMUL R31, R31, 0.5 ;  /* 0x3f0000001f1fd820 */ /* 0x000fc80000400000 */
[----:B------:R1:W4:Y:S01]  /*1710*/  MUFU.EX2 R28, R31 ;  /* 0x0000001f001c7308 */ /* 0x0003220000000800 */
[----:B--2---:R-:W-:Y:S01]  /*1720*/  FADD R9, R6, R9 ;  /* 0x0000000906097221 */ /* 0x004fe20000000000 */
[----:B-1----:R-:W-:-:S05]  /*1730*/  FADD R31, R30, R29 ;  /* 0x0000001d1e1f7221 */ /* 0x002fca0000000000 */
[----:B------:R-:W1:Y:S04]  /*1740*/  SHFL.BFLY PT, R6, R31, 0x2, 0x1f ;  /* 0x0c401f001f067f89 */ /* 0x000e6800000e0000 */
[----:B------:R-:W2:Y:S01]  /*1750*/  SHFL.BFLY PT, R8, R9, 0x4, 0x1f ;  /* 0x0c801f0009087f89 */ /* 0x000ea200000e0000 */
[----:B-1----:R-:W-:-:S05]  /*1760*/  FADD R32, R31, R6 ;  /* 0x000000061f207221 */ /* 0x002fca0000000000 */
[----:B------:R-:W1:Y:S01]  /*1770*/  SHFL.BFLY PT, R7, R32, 0x1, 0x1f ;  /* 0x0c201f0020077f89 */ /* 0x000e6200000e0000 */
[----:B------:R-:W-:Y:S02]  /*1780*/  LEA.HI.SX32 R15, R12, R15, 0x1b ;  /* 0x0000000f0c0f7211 */ /* 0x000fe400078fdaff */
[----:B------:R-:W-:Y:S02]  /*1790*/  FSEL R12, R21, RZ, P4 ;  /* 0x000000ff150c7208 */ /* 0x000fe40002000000 */
[----:B------:R-:W-:Y:S01]  /*17a0*/  ISETP.NE.AND P0, PT, R22, RZ, PT ;  /* 0x000000ff1600720c */ /* 0x000fe20003f05270 */
[----:B--2---:R-:W-:Y:S01]  /*17b0*/  FADD R22, R9, R8 ;  /* 0x0000000809167221 */ /* 0x004fe20000000000 */
[----:B-1----:R-:W-:Y:S02]  /*17c0*/  FADD R8, R32, R7 ;  /* 0x0000000720087221 */ /* 0x002fe40000000000 */
[----:B------:R-:W1:Y:S04]  /*17d0*/  SHFL.BFLY PT, R7, R12, 0x8, 0x1f ;  /* 0x0d001f000c077f89 */ /* 0x000e6800000e0000 */
[----:B------:R-:W2:Y:S01]  /*17e0*/  SHFL.BFLY PT, R29, R22, 0x2, 0x1f ;  /* 0x0c401f00161d7f89 */ /* 0x000ea200000e0000 */
[----:B-1----:R-:W-:-:S05]  /*17f0*/  FADD R30, R12, R7 ;  /* 0x000000070c1e7221 */ /* 0x002fca0000000000 */
[----:B------:R-:W1:Y:S01]  /*1800*/  SHFL.BFLY PT, R7, R30, 0x4, 0x1f ;  /* 0x0c801f001e077f89 */ /* 0x000e6200000e0000 */
[----:B--2---:R-:W-:-:S05]  /*1810*/  FADD R29, R22, R29 ;  /* 0x0000001d161d7221 */ /* 0x004fca0000000000 */
[----:B------:R-:W2:Y:S01]  /*1820*/  SHFL.BFLY PT, R6, R29, 0x1, 0x1f ;  /* 0x0c201f001d067f89 */ /* 0x000ea200000e0000 */
[----:B-1----:R-:W-:-:S05]  /*1830*/  FADD R33, R30, R7 ;  /* 0x000000071e217221 */ /* 0x002fca0000000000 */
[----:B------:R-:W1:Y:S01]  /*1840*/  SHFL.BFLY PT, R22, R33, 0x2, 0x1f ;  /* 0x0c401f0021167f89 */ /* 0x000e6200000e0000 */
[----:B------:R-:W-:Y:S01]  /*1850*/  SEL R9, R26, RZ, P0 ;  /* 0x000000ff1a097207 */ /* 0x000fe20000000000 */
[----:B--2---:R-:W-:Y:S01]  /*1860*/  FADD R6, R29, R6 ;  /* 0x000000061d067221 */ /* 0x004fe20000000000 */
[----:B-1----:R-:W-:Y:S01]  /*1870*/  FADD R34, R33, R22 ;  /* 0x0000001621227221 */ /* 0x002fe20000000000 */
[----:B---3--:R-:W-:-:S05]  /*1880*/  SEL R22, R35, RZ, P0 ;  /* 0x000000ff23167207 */ /* 0x008fca0000000000 */
[----:B------:R-:W-:Y:S01]  /*1890*/  FADD R9, R22, R9 ;  /* 0x0000000916097221 */ /* 0x000fe20000000000 */
        /* <DEDUP_REMOVED lines=8> */
[----:B-1----:R-:W-:Y:S01]  /*1920*/  FADD R12, R32, R29 ;  /* 0x0000001d200c7221 */ /* 0x002fe20000000000 */
[----:B------:R-:W-:-:S05]  /*1930*/  FSEL R29, R27, RZ, P2 ;  /* 0x000000ff1b1d7208 */ /* 0x000fca0001000000 */
[----:B------:R-:W1:Y:S02]  /*1940*/  SHFL.BFLY PT, R36, R29, 0x8, 0x1f ;  /* 0x0d001f001d247f89 */ /* 0x000e6400000e0000 */
[----:B-1----:R-:W-:-:S05]  /*1950*/  FADD R36, R29, R36 ;  /* 0x000000241d247221 */ /* 0x002fca0000000000 */
[----:B------:R-:W1:Y:S02]  /*1960*/  SHFL.BFLY PT, R35, R36, 0x4, 0x1f ;  /* 0x0c801f0024237f89 */ /* 0x000e6400000e0000 */
[----:B-1----:R-:W-:-:S05]  /*1970*/  FADD R22, R36, R35 ;  /* 0x0000002324167221 */ /* 0x002fca0000000000 */
[----:B------:R-:W1:Y:S01]  /*1980*/  SHFL.BFLY PT, R35, R22, 0x2, 0x1f ;  /* 0x0c401f0016237f89 */ /* 0x000e6200000e0000 */
[----:B----4-:R-:W-:Y:S01]  /*1990*/  @!P5 FMUL R28, R28, R28 ;  /* 0x0000001c1c1cd220 */ /* 0x010fe20000400000 */
[----:B-1----:R-:W-:-:S04]  /*19a0*/  FADD R37, R22, R35 ;  /* 0x0000002316257221 */ /* 0x002fc80000000000 */
[----:B------:R-:W-:-:S05]  /*19b0*/  FSEL R35, R28, RZ, P1 ;  /* 0x000000ff1c237208 */ /* 0x000fca0000800000 */
[----:B------:R-:W1:Y:S02]  /*19c0*/  SHFL.BFLY PT, R30, R35, 0x8, 0x1f ;  /* 0x0d001f00231e7f89 */ /* 0x000e6400000e0000 */
[----:B-1----:R-:W-:-:S05]  /*19d0*/  FADD R35, R35, R30 ;  /* 0x0000001e23237221 */ /* 0x002fca0000000000 */
[----:B------:R-:W1:Y:S02]  /*19e0*/  SHFL.BFLY PT, R30, R35, 0x4, 0x1f ;  /* 0x0c801f00231e7f89 */ /* 0x000e6400000e0000 */
[----:B-1----:R-:W-:-:S05]  /*19f0*/  FADD R36, R35, R30 ;  /* 0x0000001e23247221 */ /* 0x002fca0000000000 */
[----:B------:R-:W1:Y:S02]  /*1a00*/  SHFL.BFLY PT, R29, R36, 0x2, 0x1f ;  /* 0x0c401f00241d7f89 */ /* 0x000e6400000e0000 */
[----:B-1----:R-:W-:-:S05]  /*1a10*/  FADD R36, R36, R29 ;  /* 0x0000001d24247221 */ /* 0x002fca0000000000 */
[----:B------:R-:W1:Y:S01]  /*1a20*/  SHFL.BFLY PT, R29, R36, 0x1, 0x1f ;  /* 0x0c201f00241d7f89 */ /* 0x000e6200000e0000 */
[----:B------:R-:W-:-:S04]  /*1a30*/  FSEL R30, R9, -INF , P0 ;  /* 0xff800000091e7808 */ /* 0x000fc80000000000 */
[----:B------:R-:W-:Y:S01]  /*1a40*/  FSETP.NAN.AND P5, PT, R30, R30, PT ;  /* 0x0000001e1e00720b */ /* 0x000fe20003fa8000 */
[----:B-1----:R-:W-:Y:S02]  /*1a50*/  FADD R22, R36, R29 ;  /* 0x0000001d24167221 */ /* 0x002fe40000000000 */
[----:B------:R-:W1:Y:S02]  /*1a60*/  SHFL.BFLY PT, R29, R30, 0x8, 0x1f ;  /* 0x0d001f001e1d7f89 */ /* 0x000e6400000e0000 */
[----:B-1----:R-:W-:-:S08]  /*1a70*/  FSETP.GT.AND P6, PT, R30, R29, PT ;  /* 0x0000001d1e00720b */ /* 0x002fd00003fc4000 */
        /* <DEDUP_REMOVED lines=18> */
[----:B------:R1:W2:Y:S01]  /*1ba0*/  MUFU.EX2 R9, R29 ;  /* 0x0000001d00097308 */ /* 0x0002a20000000800 */
[----:B------:R-:W-:Y:S02]  /*1bb0*/  P2R R32, PR, RZ, 0x2 ;  /* 0x00000002ff207803 */ /* 0x000fe40000000000 */
[----:B------:R-:W-:-:S04]  /*1bc0*/  FSETP.GEU.AND P1, PT, |R6|, 1.175494350822287508e-38, PT ;  /* 0x008000000600780b */ /* 0x000fc80003f2e200 */
[----:B-1----:R-:W-:Y:S02]  /*1bd0*/  P2R R29, PR, RZ, 0x2 ;  /* 0x00000002ff1d7803 */ /* 0x002fe40000000000 */
[----:B------:R-:W-:Y:S01]  /*1be0*/  FSETP.GEU.AND P1, PT, |R8|, 1.175494350822287508e-38, PT ;  /* 0x008000000800780b */ /* 0x000fe20003f2e200 */
[----:B--2---:R-:W-:-:S03]  /*1bf0*/  @!P5 FMUL R9, R9, R9 ;  /* 0x000000090909d220 */ /* 0x004fc60000400000 */
[----:B------:R-:W-:Y:S02]  /*1c00*/  P2R R35, PR, RZ, 0x2 ;  /* 0x00000002ff237803 */ /* 0x000fe40000000000 */
[----:B------:R-:W-:Y:S02]  /*1c10*/  ISETP.NE.AND P1, PT, R29, RZ, PT ;  /* 0x000000ff1d00720c */ /* 0x000fe40003f25270 */
[----:B------:R-:W-:-:S05]  /*1c20*/  FSEL R29, R9, RZ, P0 ;  /* 0x000000ff091d7208 */ /* 0x000fca0000000000 */
[----:B------:R-:W1:Y:S01]  /*1c30*/  SHFL.BFLY PT, R36, R29, 0x8, 0x1f ;  /* 0x0d001f001d247f89 */ /* 0x000e6200000e0000 */
[----:B------:R-:W-:-:S03]  /*1c40*/  LEA.HI.SX32 R24, R24, R25, 0x1b ;  /* 0x0000001918187211 */ /* 0x000fc600078fdaff */
[----:B------:R-:W2:Y:S01]  /*1c50*/  SHFL.BFLY PT, R26, R37, 0x1, 0x1f ;  /* 0x0c201f00251a7f89 */ /* 0x000ea200000e0000 */
[----:B-1----:R-:W-:-:S05]  /*1c60*/  FADD R36, R29, R36 ;  /* 0x000000241d247221 */ /* 0x002fca0000000000 */
[----:B------:R-:W1:Y:S01]  /*1c70*/  SHFL.BFLY PT, R25, R36, 0x4, 0x1f ;  /* 0x0c801f0024197f89 */ /* 0x000e6200000e0000 */
[----:B--2---:R-:W-:Y:S01]  /*1c80*/  FADD R26, R37, R26 ;  /* 0x0000001a251a7221 */ /* 0x004fe20000000000 */
[----:B------:R-:W-:Y:S02]  /*1c90*/  FSETP.GT.AND P5, PT, |R6|, 8.50705917302346158658e+37, PT ;  /* 0x7e8000000600780b */ /* 0x000fe40003fa4200 */
[----:B------:R-:W2:Y:S01]  /*1ca0*/  SHFL.BFLY PT, R7, R34, 0x1, 0x1f ;  /* 0x0c201f0022077f89 */ /* 0x000ea200000e0000 */
[----:B-1----:R-:W-:-:S05]  /*1cb0*/  FADD R37, R36, R25 ;  /* 0x0000001924257221 */ /* 0x002fca0000000000 */
[----:B------:R-:W1:Y:S05]  /*1cc0*/  SHFL.BFLY PT, R25, R37, 0x2, 0x1f ;  /* 0x0c401f0025197f89 */ /* 0x000e6a00000e0000 */
[----:B------:R-:W-:Y:S01]  /*1cd0*/  @P5 FMUL R6, R6, 0.25 ;  /* 0x3e80000006065820 */ /* 0x000fe20000400000 */
[----:B------:R-:W-:Y:S01]  /*1ce0*/  @P5 FMUL R11, R11, 0.25 ;  /* 0x3e8000000b0b5820 */ /* 0x000fe20000400000 */
[----:B------:R-:W-:Y:S01]  /*1cf0*/  FSETP.GT.AND P5, PT, |R8|, 8.50705917302346158658e+37, PT ;  /* 0x7e8000000800780b */ /* 0x000fe20003fa4200 */
[----:B--2---:R-:W-:-:S12]  /*1d00*/  FADD R7, R34, R7 ;  /* 0x0000000722077221 */ /* 0x004fd80000000000 */
[----:B------:R-:W-:Y:S01]  /*1d10*/  @P5 FMUL R8, R8, 0.25 ;  /* 0x3e80000008085820 */ /* 0x000fe20000400000 */
[----:B------:R-:W-:Y:S01]  /*1d20*/  @P5 FMUL R20, R20, 0.25 ;  /* 0x3e80000014145820 */ /* 0x000fe20000400000 */
[----:B------:R-:W-:Y:S01]  /*1d30*/  FSETP.GT.AND P5, PT, |R7|, 8.50705917302346158658e+37, PT ;  /* 0x7e8000000700780b */ /* 0x000fe20003fa4200 */
[----:B-1----:R-:W-:-:S05]  /*1d40*/  FADD R37, R37, R25 ;  /* 0x0000001925257221 */ /* 0x002fca0000000000 */
[----:B------:R-:W1:Y:S01]  /*1d50*/  SHFL.BFLY PT, R25, R37, 0x1, 0x1f ;  /* 0x0c201f0025197f89 */ /* 0x000e6200000e0000 */
[----:B------:R-:W-:-:S06]  /*1d60*/  P2R R34, PR, RZ, 0x4 ;  /* 0x00000004ff227803 */ /* 0x000fcc0000000000 */
[----:B------:R-:W-:Y:S01]  /*1d70*/  @P5 FMUL R21, R21, 0.25 ;  /* 0x3e80000015155820 */ /* 0x000fe20000400000 */
[C---:B------:R-:W-:Y:S01]  /*1d80*/  FSETP.GEU.AND P2, PT, |R7|.reuse, 1.175494350822287508e-38, PT ;  /* 0x008000000700780b */ /* 0x040fe20003f4e200 */
[----:B------:R-:W-:Y:S01]  /*1d90*/  @P5 FMUL R7, R7, 0.25 ;  /* 0x3e80000007075820 */ /* 0x000fe20000400000 */
[C---:B------:R-:W-:Y:S02]  /*1da0*/  FSETP.GT.AND P5, PT, |R12|.reuse, 8.50705917302346158658e+37, PT ;  /* 0x7e8000000c00780b */ /* 0x040fe40003fa4200 */
[----:B------:R-:W-:Y:S02]  /*1db0*/  P2R R33, PR, RZ, 0x8 ;  /* 0x00000008ff217803 */ /* 0x000fe40000000000 */
[----:B------:R-:W-:Y:S02]  /*1dc0*/  FSETP.GEU.AND P3, PT, |R12|, 1.175494350822287508e-38, PT ;  /* 0x008000000c00780b */ /* 0x000fe40003f6e200 */
[----:B------:R-:W-:Y:S02]  /*1dd0*/  FSETP.GT.AND P6, PT, |R22|, 8.50705917302346158658e+37, PT ;  /* 0x7e8000001600780b */ /* 0x000fe40003fc4200 */
[----:B------:R-:W-:-:S05]  /*1de0*/  P2R R30, PR, RZ, 0x2 ;  /* 0x00000002ff1e7803 */ /* 0x000fca0000000000 */
[----:B------:R-:W-:Y:S01]  /*1df0*/  @P5 FMUL R12, R12, 0.25 ;  /* 0x3e8000000c0c5820 */ /* 0x000fe20000400000 */
[----:B------:R-:W-:Y:S01]  /*1e00*/  @P5 FMUL R23, R23, 0.25 ;  /* 0x3e80000017175820 */ /* 0x000fe20000400000 */
[----:B------:R-:W-:Y:S01]  /*1e10*/  FSETP.GT.AND P5, PT, |R26|, 8.50705917302346158658e+37, PT ;  /* 0x7e8000001a00780b */ /* 0x000fe20003fa4200 */
[----:B-1----:R-:W-:-:S05]  /*1e20*/  FADD R25, R37, R25 ;  /* 0x0000001925197221 */ /* 0x002fca0000000000 */
[----:B------:R-:W-:Y:S02]  /*1e30*/  FSETP.GT.AND P1, PT, |R25|, 8.50705917302346158658e+37, PT ;  /* 0x7e8000001900780b */ /* 0x000fe40003f24200 */
[----:B------:R-:W-:Y:S02]  /*1e40*/  P2R R31, PR, RZ, 0x10 ;  /* 0x00000010ff1f7803 */ /* 0x000fe40000000000 */
[----:B------:R-:W-:-:S03]  /*1e50*/  FSETP.GEU.AND P4, PT, |R26|, 1.175494350822287508e-38, PT ;  /* 0x008000001a00780b */ /* 0x000fc60003f8e200 */
[----:B------:R-:W-:Y:S01]  /*1e60*/  @P5 FMUL R26, R26, 0.25 ;  /* 0x3e8000001a1a5820 */ /* 0x000fe20000400000 */
[----:B------:R-:W-:Y:S01]  /*1e70*/  @P5 FMUL R27, R27, 0.25 ;  /* 0x3e8000001b1b5820 */ /* 0x000fe20000400000 */
[C---:B------:R-:W-:Y:S01]  /*1e80*/  FSETP.GEU.AND P5, PT, |R22|.reuse, 1.175494350822287508e-38, PT ;  /* 0x008000001600780b */ /* 0x040fe20003fae200 */
[----:B------:R-:W-:Y:S01]  /*1e90*/  @P6 FMUL R22, R22, 0.25 ;  /* 0x3e80000016166820 */ /* 0x000fe20000400000 */
[----:B------:R-:W-:Y:S01]  /*1ea0*/  @P6 FMUL R28, R28, 0.25 ;  /* 0x3e8000001c1c6820 */ /* 0x000fe20000400000 */
[C---:B------:R-:W-:Y:S01]  /*1eb0*/  FSETP.GEU.AND P6, PT, |R25|.reuse, 1.175494350822287508e-38, PT ;  /* 0x008000001900780b */ /* 0x040fe20003fce200 */
[----:B------:R-:W-:Y:S01]  /*1ec0*/  @P1 FMUL R25, R25, 0.25 ;  /* 0x3e80000019191820 */ /* 0x000fe20000400000 */
[----:B------:R-:W-:Y:S01]  /*1ed0*/  @P1 FMUL R9, R9, 0.25 ;  /* 0x3e80000009091820 */ /* 0x000fe20000400000 */
[----:B------:R-:W-:Y:S01]  /*1ee0*/  ISETP.NE.AND P1, PT, R30, RZ, PT ;  /* 0x000000ff1e00720c */ /* 0x000fe20003f25270 */
[----:B------:R-:W-:-:S12]  /*1ef0*/  IMAD R29, R15, -0x90, R10 ;  /* 0xffffff700f1d7824 */ /* 0x000fd800078e020a */
[----:B------:R-:W-:Y:S01]  /*1f00*/  @!P1 FMUL R6, R6, 16777216 ;  /* 0x4b80000006069820 */ /* 0x000fe20000400000 */
[----:B------:R-:W-:Y:S01]  /*1f10*/  @!P1 FMUL R11, R11, 16777216 ;  /* 0x4b8000000b0b9820 */ /* 0x000fe20000400000 */
[----:B------:R-:W-:Y:S01]  /*1f20*/  ISETP.NE.AND P1, PT, R35, RZ, PT ;  /* 0x000000ff2300720c */ /* 0x000fe20003f25270 */
[----:B------:R-:W-:Y:S01]  /*1f30*/  @!P3 FMUL R12, R12, 16777216 ;  /* 0x4b8000000c0cb820 */ /* 0x000fe20000400000 */
[----:B------:R-:W-:Y:S01]  /*1f40*/  @!P5 FMUL R22, R22, 16777216 ;  /* 0x4b8000001616d820 */ /* 0x000fe20000400000 */
[----:B------:R-:W-:Y:S01]  /*1f50*/  @!P5 FMUL R28, R28, 16777216 ;  /* 0x4b8000001c1cd820 */ /* 0x000fe20000400000 */
[----:B------:R-:W-:Y:S01]  /*1f60*/  @!P6 FMUL R25, R25, 16777216 ;  /* 0x4b8000001919e820 */ /* 0x000fe20000400000 */
[----:B------:R-:W-:Y:S01]  /*1f70*/  ISETP.NE.AND P5, PT, R4, RZ, PT ;  /* 0x000000ff0400720c */ /* 0x000fe20003fa5270 */
[----:B------:R-:W-:Y:S02]  /*1f80*/  IMAD R17, R24, -0x90, R17 ;  /* 0xffffff7018117824 */ /* 0x000fe400078e0211 */
[----:B------:R-:W-:Y:S01]  /*1f90*/  @!P2 FMUL R7, R7, 16777216 ;  /* 0x4b8000000707a820 */ /* 0x000fe20000400000 */
[----:B------:R-:W-:Y:S01]  /*1fa0*/  @!P4 FMUL R26, R26, 16777216 ;  /* 0x4b8000001a1ac820 */ /* 0x000fe20000400000 */
[----:B------:R-:W-:Y:S01]  /*1fb0*/  @!P6 FMUL R9, R9, 16777216 ;  /* 0x4b8000000909e820 */ /* 0x000fe20000400000 */
[----:B------:R-:W-:-:S02]  /*1fc0*/  IMAD R4, R29, 0x9, R0 ;  /* 0x000000091d047824 */ /* 0x000fc400078e0200 */
[----:B------:R-:W-:Y:S01]  /*1fd0*/  @!P1 FMUL R8, R8, 16777216 ;  /* 0x4b80000008089820 */ /* 0x000fe20000400000 */
[----:B------:R-:W-:Y:S01]  /*1fe0*/  @!P3 FMUL R23, R23, 16777216 ;  /* 0x4b8000001717b820 */ /* 0x000fe20000400000 */
[----:B------:R-:W-:Y:S01]  /*1ff0*/  ISETP.NE.AND P6, PT, R2, RZ, PT ;  /* 0x000000ff0200720c */ /* 0x000fe20003fc5270 */
[----:B------:R-:W1:Y:S01]  /*2000*/  MUFU.RCP R6, R6 ;  /* 0x0000000600067308 */ /* 0x000e620000001000 */
[----:B------:R-:W-:Y:S01]  /*2010*/  ISETP.NE.AND P3, PT, R33, RZ, PT ;  /* 0x000000ff2100720c */ /* 0x000fe20003f65270 */
[----:B------:R-:W-:Y:S02]  /*2020*/  IMAD R33, R17, 0x9, R0 ;  /* 0x0000000911217824 */ /* 0x000fe400078e0200 */
[----:B------:R-:W-:-:S04]  /*2030*/  @!P4 FMUL R27, R27, 16777216 ;  /* 0x4b8000001b1bc820 */ /* 0x000fc80000400000 */
[----:B------:R-:W2:Y:S01]  /*2040*/  MUFU.RCP R29, R8 ;  /* 0x00000008001d7308 */ /* 0x000ea20000001000 */
[----:B------:R-:W-:-:S07]  /*2050*/  ISETP.NE.AND P4, PT, R31, RZ, PT ;  /* 0x000000ff1f00720c */ /* 0x000fce0003f85270 */
[----:B------:R-:W3:Y:S08]  /*2060*/  MUFU.RCP R2, R25 ;  /* 0x0000001900027308 */ /* 0x000ef00000001000 */
[----:B------:R-:W4:Y:S08]  /*2070*/  MUFU.RCP R12, R12 ;  /* 0x0000000c000c7308 */ /* 0x000f300000001000 */
[----:B------:R5:W1:Y:S01]  /*2080*/  MUFU.RCP R0, R7 ;  /* 0x0000000700007308 */ /* 0x000a620000001000 */
[----:B------:R-:W-:Y:S01]  /*2090*/  @!P1 FMUL R20, R20, 16777216 ;  /* 0x4b80000014149820 */ /* 0x000fe20000400000 */
[----:B------:R-:W-:-:S06]  /*20a0*/  @!P2 FMUL R21, R21, 16777216 ;  /* 0x4b8000001515a820 */ /* 0x000fcc0000400000 */
[----:B------:R-:W4:Y:S01]  /*20b0*/  MUFU.RCP R26, R26 ;  /* 0x0000001a001a7308 */ /* 0x000f220000001000 */
[----:B------:R-:W-:-:S07]  /*20c0*/  ISETP.NE.AND P2, PT, R34, RZ, PT ;  /* 0x000000ff2200720c */ /* 0x000fce0003f45270 */
[----:B------:R-:W4:Y:S01]  /*20d0*/  MUFU.RCP R31, R22 ;  /* 0x00000016001f7308 */ /* 0x000f220000001000 */
[----:B------:R-:W-:Y:S01]  /*20e0*/  ISETP.NE.AND P1, PT, R32, RZ, PT ;  /* 0x000000ff2000720c */ /* 0x000fe20003f25270 */
[----:B-1----:R-:W-:Y:S01]  /*20f0*/  FMUL R11, R6, R11 ;  /* 0x0000000b060b7220 */ /* 0x002fe20000400000 */
[----:B--2---:R-:W-:Y:S01]  /*2100*/  FMUL R20, R29, R20 ;  /* 0x000000141d147220 */ /* 0x004fe20000400000 */
[----:B---3--:R-:W-:Y:S01]  /*2110*/  FMUL R29, R2, R9 ;  /* 0x00000009021d7220 */ /* 0x008fe20000400000 */
[----:B-----5:R-:W-:-:S04]  /*2120*/  IMAD.WIDE R6, R13, 0x4, R18 ;  /* 0x000000040d067825 */ /* 0x020fc800078e0212 */
[----:B----4-:R-:W-:Y:S01]  /*2130*/  FMUL R23, R12, R23 ;  /* 0x000000170c177220 */ /* 0x010fe20000400000 */
[----:B0-----:R-:W-:Y:S01]  /*2140*/  FMUL R21, R0, R21 ;  /* 0x0000001500157220 */ /* 0x001fe20000400000 */
[----:B------:R-:W-:Y:S02]  /*2150*/  IMAD R17, R15, 0x520, R4 ;  /* 0x000005200f117824 */ /* 0x000fe400078e0204 */
[----:B------:R-:W-:-:S04]  /*2160*/  IMAD.WIDE R8, R14, 0x4, R18 ;  /* 0x000000040e087825 */ /* 0x000fc800078e0212 */
[----:B------:R-:W-:Y:S01]  /*2170*/  FMUL R27, R26, R27 ;  /* 0x0000001b1a1b7220 */ /* 0x000fe20000400000 */
[----:B------:R-:W-:-:S04]  /*2180*/  IMAD.WIDE R12, R16, 0x4, R18 ;  /* 0x00000004100c7825 */ /* 0x000fc800078e0212 */
[----:B------:R-:W-:Y:S01]  /*2190*/  FMUL R31, R31, R28 ;  /* 0x0000001c1f1f7220 */ /* 0x000fe20000400000 */
[----:B------:R0:W-:Y:S01]  /*21a0*/  @P6 STG.E desc[UR4][R6.64], R11 ;  /* 0x0000000b06006986 */ /* 0x0001e2000c101904 */
[----:B------:R-:W-:-:S03]  /*21b0*/  IMAD.WIDE R2, R3, 0x4, R18 ;  /* 0x0000000403027825 */ /* 0x000fc600078e0212 */
[----:B------:R0:W-:Y:S01]  /*21c0*/  @P5 STG.E desc[UR4][R8.64], R20 ;  /* 0x0000001408005986 */ /* 0x0001e2000c101904 */
[----:B------:R-:W-:-:S03]  /*21d0*/  IMAD.WIDE R4, R5, 0x4, R18 ;  /* 0x0000000405047825 */ /* 0x000fc600078e0212 */
[----:B------:R0:W-:Y:S01]  /*21e0*/  @P4 STG.E desc[UR4][R12.64], R21 ;  /* 0x000000150c004986 */ /* 0x0001e2000c101904 */
[----:B------:R-:W-:-:S03]  /*21f0*/  IMAD.WIDE R16, R17, 0x4, R18 ;  /* 0x0000000411107825 */ /* 0x000fc600078e0212 */
[----:B------:R0:W-:Y:S01]  /*2200*/  @P3 STG.E desc[UR4][R2.64], R23 ;  /* 0x0000001702003986 */ /* 0x0001e2000c101904 */
[----:B------:R-:W-:-:S03]  /*2210*/  IMAD R15, R24, 0x520, R33 ;  /* 0x00000520180f7824 */ /* 0x000fc600078e0221 */
[----:B------:R0:W-:Y:S04]  /*2220*/  @P2 STG.E desc[UR4][R4.64], R27 ;  /* 0x0000001b04002986 */ /* 0x0001e8000c101904 */
[----:B------:R0:W-:Y:S01]  /*2230*/  @P1 STG.E desc[UR4][R16.64], R31 ;  /* 0x0000001f10001986 */ /* 0x0001e2000c101904 */
[----:B------:R-:W-:Y:S01]  /*2240*/  IMAD.WIDE R18, R15, 0x4, R18 ;  /* 0x000000040f127825 */ /* 0x000fe200078e0212 */
[----:B0-----:R-:W-:Y:S06]  /*2250*/  @!P0 EXIT ;  /* 0x000000000000894d */ /* 0x001fec0003800000 */
[----:B------:R-:W-:Y:S01]  /*2260*/  STG.E desc[UR4][R18.64], R29 ;  /* 0x0000001d12007986 */ /* 0x000fe2000c101904 */
[----:B------:R-:W-:Y:S05]  /*2270*/  EXIT ;  /* 0x000000000000794d */ /* 0x000fea0003800000 */
.L_x_0:
[----:B------:R-:W-:-:S00]  /*2280*/  BRA `(.L_x_0) ;  /* 0xfffffffc00fc7947 */ /* 0x000fc0000383ffff */
[----:B------:R-:W-:-:S00]  /*2290*/  NOP ;  /* 0x0000000000007918 */ /* 0x000fc00000000000 */
        /* <DEDUP_REMOVED lines=14> */
.L_x_1:


//--------------------- .nv.constant0.triton_per_fused__softmax_2 --------------------------
	.section	.nv.constant0.triton_per_fused__softmax_2,"a",@progbits
	.sectionflags	@""
	.align	4
.nv.constant0.triton_per_fused__softmax_2:
	.zero		560
